def matmul_kernel(
    a_ptr,
    b_ptr,
    c_ptr,
    M,
    N,
    K,
    stride_am,
    stride_ak,
    stride_bk,
    stride_bn,
    stride_cm,
    stride_cn,
    BLOCK_M: tl.constexpr,
    BLOCK_N: tl.constexpr,
    BLOCK_K: tl.constexpr,
    GROUP_M: tl.constexpr,
):
    pid = tl.program_id(axis=0)
    num_pid_m = tl.cdiv(M, BLOCK_M)
    num_pid_n = tl.cdiv(N, BLOCK_N)
    num_pid_in_group = GROUP_M * num_pid_n
    group_id = pid // num_pid_in_group
    first_pid_m = group_id * GROUP_M
    group_size_m = min(num_pid_m - first_pid_m, GROUP_M)
    pid_m = first_pid_m + ((pid % num_pid_in_group) % group_size_m)
    pid_n = (pid % num_pid_in_group) // group_size_m

    offs_am = (pid_m * BLOCK_M + tl.arange(0, BLOCK_M)) % M
    offs_bn = (pid_n * BLOCK_N + tl.arange(0, BLOCK_N)) % N
    offs_k = tl.arange(0, BLOCK_K)
    a_ptrs = a_ptr + offs_am[:, None] * stride_am + offs_k[None, :] * stride_ak
    b_ptrs = b_ptr + offs_k[:, None] * stride_bk + offs_bn[None, :] * stride_bn

    acc = tl.zeros((BLOCK_M, BLOCK_N), dtype=tl.float32)
    for kk in range(0, tl.cdiv(K, BLOCK_K)):
        a = tl.load(a_ptrs, mask=offs_k[None, :] < K - kk * BLOCK_K, other=0.0)
        b = tl.load(b_ptrs, mask=offs_k[:, None] < K - kk * BLOCK_K, other=0.0)
        acc = tl.dot(a, b, acc)
        a_ptrs += BLOCK_K * stride_ak
        b_ptrs += BLOCK_K * stride_bk

    c = acc.to(c_ptr.dtype.element_ty)
    offs_cm = pid_m * BLOCK_M + tl.arange(0, BLOCK_M)
    offs_cn = pid_n * BLOCK_N + tl.arange(0, BLOCK_N)
    c_ptrs = c_ptr + offs_cm[:, None] * stride_cm + offs_cn[None, :] * stride_cn
    mask = (offs_cm[:, None] < M) & (offs_cn[None, :] < N)
    tl.store(c_ptrs, c, mask=mask)

# config = {"BLOCK_K": 128, "BLOCK_M": 64, "BLOCK_N": 64, "GROUP_M": 8, "arch": "sm_80", "dtype": "fp16", "num_ctas": 1, "num_stages": 3, "num_warps": 16}
# arch = sm_80


// ===== COMPILED SASS (sm_80) =====

	.target	sm_80

	.elftype	@"ET_EXEC"


//--------------------- .note.nv.tkinfo           --------------------------
	.section	.note.nv.tkinfo,"",@"SHT_NOTE"
	.sectionflags	@"SHF_NOTE_NV_TKINFO"
	.tkinfo
        /*0018*/ 	.word	0x00000002
        /*0030*/ 	.string	""
        /*0030*/ 	.string	"ptxas"
        /*0030*/ 	.string	"Cuda compilation tools, release 13.0, V13.0.88"
        /*0030*/ 	.string	"Build cuda_13.0.r13.0/compiler.36424714_0"
        /*0030*/ 	.string	"-v  -suppress-debug-info  -lineinfo  -arch sm_80 "



//--------------------- .note.nv.cuinfo           --------------------------
	.section	.note.nv.cuinfo,"",@"SHT_NOTE"
	.sectionflags	@"SHF_NOTE_NV_CUINFO"
        /*0018*/ 	.short	0x0002
        /*001a*/ 	.short	0x0050
        /*001c*/ 	.short	0x0082
	.zero		2


//--------------------- .nv.info                  --------------------------
	.section	.nv.info,"",@"SHT_CUDA_INFO"
	.align	4


	//----- nvinfo : EIATTR_REGCOUNT
	.align		4
        /*0000*/ 	.byte	0x04, 0x2f
        /*0002*/ 	.short	(.L_1 - .L_0)
	.align		4
.L_0:
        /*0004*/ 	.word	index@(matmul_kernel)
        /*0008*/ 	.word	0x0000007f


	//----- nvinfo : EIATTR_FRAME_SIZE
	.align		4
.L_1:
        /*000c*/ 	.byte	0x04, 0x11
        /*000e*/ 	.short	(.L_3 - .L_2)
	.align		4
.L_2:
        /*0010*/ 	.word	index@(matmul_kernel)
        /*0014*/ 	.word	0x00000000


	//----- nvinfo : EIATTR_MIN_STACK_SIZE
	.align		4
.L_3:
        /*0018*/ 	.byte	0x04, 0x12
        /*001a*/ 	.short	(.L_5 - .L_4)
	.align		4
.L_4:
        /*001c*/ 	.word	index@(matmul_kernel)
        /*0020*/ 	.word	0x00000000
.L_5:


//--------------------- .nv.info.matmul_kernel    --------------------------
	.section	.nv.info.matmul_kernel,"",@"SHT_CUDA_INFO"
	.sectionflags	@""
	.align	4


	//----- nvinfo : EIATTR_CUDA_API_VERSION
	.align		4
        /*0000*/ 	.byte	0x04, 0x37
        /*0002*/ 	.short	(.L_7 - .L_6)
.L_6:
        /*0004*/ 	.word	0x00000082


	//----- nvinfo : EIATTR_SW2861232_WAR
	.align		4
.L_7:
        /*0008*/ 	.byte	0x01, 0x35
	.zero		2


	//----- nvinfo : EIATTR_PARAM_CBANK
	.align		4
        /*000c*/ 	.byte	0x04, 0x0a
        /*000e*/ 	.short	(.L_9 - .L_8)
	.align		4
.L_8:
        /*0010*/ 	.word	index@(.nv.constant0.matmul_kernel)
        /*0014*/ 	.short	0x0160
        /*0016*/ 	.short	0x0050


	//----- nvinfo : EIATTR_CBANK_PARAM_SIZE
	.align		4
.L_9:
        /*0018*/ 	.byte	0x03, 0x19
        /*001a*/ 	.short	0x0050


	//----- nvinfo : EIATTR_KPARAM_INFO
	.align		4
        /*001c*/ 	.byte	0x04, 0x17
        /*001e*/ 	.short	(.L_11 - .L_10)
.L_10:
        /*0020*/ 	.word	0x00000000
        /*0024*/ 	.short	0x000d
        /*0026*/ 	.short	0x0048
        /*0028*/ 	.byte	0x00, 0xf4, 0x21, 0x00


	//----- nvinfo : EIATTR_KPARAM_INFO
	.align		4
.L_11:
        /*002c*/ 	.byte	0x04, 0x17
        /*002e*/ 	.short	(.L_13 - .L_12)
.L_12:
        /*0030*/ 	.word	0x00000000
        /*0034*/ 	.short	0x000c
        /*0036*/ 	.short	0x0040
        /*0038*/ 	.byte	0x00, 0xf4, 0x21, 0x00


	//----- nvinfo : EIATTR_KPARAM_INFO
	.align		4
.L_13:
        /*003c*/ 	.byte	0x04, 0x17
        /*003e*/ 	.short	(.L_15 - .L_14)
.L_14:
        /*0040*/ 	.word	0x00000000
        /*0044*/ 	.short	0x000b
        /*0046*/ 	.short	0x0038
        /*0048*/ 	.byte	0x00, 0xf0, 0x11, 0x00


	//----- nvinfo : EIATTR_KPARAM_INFO
	.align		4
.L_15:
        /*004c*/ 	.byte	0x04, 0x17
        /*004e*/ 	.short	(.L_17 - .L_16)
.L_16:
        /*0050*/ 	.word	0x00000000
        /*0054*/ 	.short	0x000a
        /*0056*/ 	.short	0x0034
        /*0058*/ 	.byte	0x00, 0xf0, 0x11, 0x00


	//----- nvinfo : EIATTR_KPARAM_INFO
	.align		4
.L_17:
        /*005c*/ 	.byte	0x04, 0x17
        /*005e*/ 	.short	(.L_19 - .L_18)
.L_18:
        /*0060*/ 	.word	0x00000000
        /*0064*/ 	.short	0x0009
        /*0066*/ 	.short	0x0030
        /*0068*/ 	.byte	0x00, 0xf0, 0x11, 0x00


	//----- nvinfo : EIATTR_KPARAM_INFO
	.align		4
.L_19:
        /*006c*/ 	.byte	0x04, 0x17
        /*006e*/ 	.short	(.L_21 - .L_20)
.L_20:
        /*0070*/ 	.word	0x00000000
        /*0074*/ 	.short	0x0008
        /*0076*/ 	.short	0x002c
        /*0078*/ 	.byte	0x00, 0xf0, 0x11, 0x00


	//----- nvinfo : EIATTR_KPARAM_INFO
	.align		4
.L_21:
        /*007c*/ 	.byte	0x04, 0x17
        /*007e*/ 	.short	(.L_23 - .L_22)
.L_22:
        /*0080*/ 	.word	0x00000000
        /*0084*/ 	.short	0x0007
        /*0086*/ 	.short	0x0028
        /*0088*/ 	.byte	0x00, 0xf0, 0x11, 0x00


	//----- nvinfo : EIATTR_KPARAM_INFO
	.align		4
.L_23:
        /*008c*/ 	.byte	0x04, 0x17
        /*008e*/ 	.short	(.L_25 - .L_24)
.L_24:
        /*0090*/ 	.word	0x00000000
        /*0094*/ 	.short	0x0006
        /*0096*/ 	.short	0x0024
        /*0098*/ 	.byte	0x00, 0xf0, 0x11, 0x00


	//----- nvinfo : EIATTR_KPARAM_INFO
	.align		4
.L_25:
        /*009c*/ 	.byte	0x04, 0x17
        /*009e*/ 	.short	(.L_27 - .L_26)
.L_26:
        /*00a0*/ 	.word	0x00000000
        /*00a4*/ 	.short	0x0005
        /*00a6*/ 	.short	0x0020
        /*00a8*/ 	.byte	0x00, 0xf0, 0x11, 0x00


	//----- nvinfo : EIATTR_KPARAM_INFO
	.align		4
.L_27:
        /*00ac*/ 	.byte	0x04, 0x17
        /*00ae*/ 	.short	(.L_29 - .L_28)
.L_28:
        /*00b0*/ 	.word	0x00000000
        /*00b4*/ 	.short	0x0004
        /*00b6*/ 	.short	0x001c
        /*00b8*/ 	.byte	0x00, 0xf0, 0x11, 0x00


	//----- nvinfo : EIATTR_KPARAM_INFO
	.align		4
.L_29:
        /*00bc*/ 	.byte	0x04, 0x17
        /*00be*/ 	.short	(.L_31 - .L_30)
.L_30:
        /*00c0*/ 	.word	0x00000000
        /*00c4*/ 	.short	0x0003
        /*00c6*/ 	.short	0x0018
        /*00c8*/ 	.byte	0x00, 0xf0, 0x11, 0x00


	//----- nvinfo : EIATTR_KPARAM_INFO
	.align		4
.L_31:
        /*00cc*/ 	.byte	0x04, 0x17
        /*00ce*/ 	.short	(.L_33 - .L_32)
.L_32:
        /*00d0*/ 	.word	0x00000000
        /*00d4*/ 	.short	0x0002
        /*00d6*/ 	.short	0x0010
        /*00d8*/ 	.byte	0x00, 0xf4, 0x21, 0x00


	//----- nvinfo : EIATTR_KPARAM_INFO
	.align		4
.L_33:
        /*00dc*/ 	.byte	0x04, 0x17
        /*00de*/ 	.short	(.L_35 - .L_34)
.L_34:
        /*00e0*/ 	.word	0x00000000
        /*00e4*/ 	.short	0x0001
        /*00e6*/ 	.short	0x0008
        /*00e8*/ 	.byte	0x00, 0xf4, 0x21, 0x00


	//----- nvinfo : EIATTR_KPARAM_INFO
	.align		4
.L_35:
        /*00ec*/ 	.byte	0x04, 0x17
        /*00ee*/ 	.short	(.L_37 - .L_36)
.L_36:
        /*00f0*/ 	.word	0x00000000
        /*00f4*/ 	.short	0x0000
        /*00f6*/ 	.short	0x0000
        /*00f8*/ 	.byte	0x00, 0xf4, 0x21, 0x00


	//----- nvinfo : EIATTR_MAXREG_COUNT
	.align		4
.L_37:
        /*00fc*/ 	.byte	0x03, 0x1b
        /*00fe*/ 	.short	0x0080


	//----- nvinfo : EIATTR_NUM_BARRIERS
	.align		4
        /*0100*/ 	.byte	0x02, 0x4c
        /*0102*/ 	.byte	0x01
	.zero		1


	//----- nvinfo : EIATTR_MERCURY_ISA_VERSION
	.align		4
        /*0104*/ 	.byte	0x03, 0x5f
        /*0106*/ 	.short	0x0000


	//----- nvinfo : EIATTR_EXIT_INSTR_OFFSETS
	.align		4
        /*0108*/ 	.byte	0x04, 0x1c
        /*010a*/ 	.short	(.L_39 - .L_38)


	//   ....[0]....
.L_38:
        /*010c*/ 	.word	0x00002ea0


	//   ....[1]....
        /*0110*/ 	.word	0x00002ed0


	//----- nvinfo : EIATTR_REQNTID
	.align		4
.L_39:
        /*0114*/ 	.byte	0x04, 0x10
        /*0116*/ 	.short	(.L_41 - .L_40)
.L_40:
        /*0118*/ 	.word	0x00000200
        /*011c*/ 	.word	0x00000001
        /*0120*/ 	.word	0x00000001
.L_41:


//--------------------- .nv.callgraph             --------------------------
	.section	.nv.callgraph,"",@"SHT_CUDA_CALLGRAPH"
	.align	4
	.sectionentsize	8
	.align		4
        /*0000*/ 	.word	0x00000000
	.align		4
        /*0004*/ 	.word	0xffffffff
	.align		4
        /*0008*/ 	.word	0x00000000
	.align		4
        /*000c*/ 	.word	0xfffffffe
	.align		4
        /*0010*/ 	.word	0x00000000
	.align		4
        /*0014*/ 	.word	0xfffffffd
	.align		4
        /*0018*/ 	.word	0x00000000
	.align		4
        /*001c*/ 	.word	0xfffffffc


//--------------------- .nv.rel.action            --------------------------
	.section	.nv.rel.action,"",@"SHT_CUDA_RELOCINFO"
	.align	8
	.sectionentsize	8
        /*0000*/ 	.byte	0x73, 0x00, 0x00, 0x00, 0x00, 0x00, 0x00, 0x00, 0x00, 0x00, 0x00, 0x11, 0x25, 0x00, 0x05, 0x36


//--------------------- .nv.constant0.matmul_kernel --------------------------
	.section	.nv.constant0.matmul_kernel,"a",@progbits
	.sectionflags	@""
	.align	4
.nv.constant0.matmul_kernel:
	.zero		432


//--------------------- .text.matmul_kernel       --------------------------
	.section	.text.matmul_kernel,"ax",@progbits
	.sectioninfo	@"SHI_REGISTERS=127"
	.align	128
        .global         matmul_kernel
        .type           matmul_kernel,@function
        .size           matmul_kernel,(.L_x_3 - matmul_kernel)
        .other          matmul_kernel,@"STO_CUDA_ENTRY STV_DEFAULT"
matmul_kernel:
.text.matmul_kernel:
[----:B------:R-:W-:Y:S02]  /*0000*/  IMAD.MOV.U32 R1, RZ, RZ, c[0x0][0x28] ;  /* 0x00000a00ff017624 */ /* 0x000fe400078e00ff */
[----:B------:R-:W-:Y:S01]  /*0010*/  IMAD.MOV.U32 R6, RZ, RZ, 0x3f ;  /* 0x0000003fff067424 */ /* 0x000fe200078e00ff */
[----:B------:R-:W0:Y:S01]  /*0020*/  S2R R5, SR_CTAID.X ;  /* 0x0000000000057919 */ /* 0x000e220000002500 */
[----:B------:R-:W-:Y:S01]  /*0030*/  IMAD.MOV.U32 R61, RZ, RZ, c[0x0][0x180] ;  /* 0x00006000ff3d7624 */ /* 0x000fe200078e00ff */
[----:B------:R-:W-:Y:S02]  /*0040*/  ULDC.64 UR6, c[0x0][0x118] ;  /* 0x0000460000067ab9 */ /* 0x000fe40000000a00 */
[----:B------:R-:W-:Y:S02]  /*0050*/  IADD3 R0, R6, c[0x0][0x17c], RZ ;  /* 0x00005f0006007a10 */ /* 0x000fe40007ffe0ff */
[----:B------:R-:W-:Y:S02]  /*0060*/  IADD3 R61, R61, 0x7f, RZ ;  /* 0x0000007f3d3d7810 */ /* 0x000fe40007ffe0ff */
[----:B------:R-:W-:-:S04]  /*0070*/  SHF.R.S32.HI R3, RZ, 0x1f, R0 ;  /* 0x0000001fff037819 */ /* 0x000fc80000011400 */
[----:B------:R-:W-:-:S04]  /*0080*/  LEA.HI R3, R3, R0, RZ, 0x6 ;  /* 0x0000000003037211 */ /* 0x000fc800078f30ff */
[----:B------:R-:W-:-:S05]  /*0090*/  SHF.R.S32.HI R3, RZ, 0x6, R3 ;  /* 0x00000006ff037819 */ /* 0x000fca0000011403 */
[----:B------:R-:W-:Y:S01]  /*00a0*/  IMAD.SHL.U32 R4, R3, 0x8, RZ ;  /* 0x0000000803047824 */ /* 0x000fe200078e00ff */
[----:B0-----:R-:W-:-:S04]  /*00b0*/  IABS R10, R5 ;  /* 0x00000005000a7213 */ /* 0x001fc80000000000 */
[-C--:B------:R-:W-:Y:S02]  /*00c0*/  IABS R7, R4.reuse ;  /* 0x0000000400077213 */ /* 0x080fe40000000000 */
[----:B------:R-:W-:Y:S02]  /*00d0*/  IABS R11, R4 ;  /* 0x00000004000b7213 */ /* 0x000fe40000000000 */
[----:B------:R-:W0:Y:S08]  /*00e0*/  I2F.RP R0, R7 ;  /* 0x0000000700007306 */ /* 0x000e300000209400 */
[----:B0-----:R-:W0:Y:S02]  /*00f0*/  MUFU.RCP R0, R0 ;  /* 0x0000000000007308 */ /* 0x001e240000001000 */
[----:B0-----:R-:W-:Y:S01]  /*0100*/  IADD3 R2, R0, 0xffffffe, RZ ;  /* 0x0ffffffe00027810 */ /* 0x001fe20007ffe0ff */
[----:B------:R-:W-:-:S05]  /*0110*/  IMAD.MOV R0, RZ, RZ, -R11 ;  /* 0x000000ffff007224 */ /* 0x000fca00078e0a0b */
[----:B------:R0:W1:Y:S02]  /*0120*/  F2I.FTZ.U32.TRUNC.NTZ R3, R2 ;  /* 0x0000000200037305 */ /* 0x000064000021f000 */
[----:B0-----:R-:W-:Y:S02]  /*0130*/  IMAD.MOV.U32 R2, RZ, RZ, RZ ;  /* 0x000000ffff027224 */ /* 0x001fe400078e00ff */
[----:B-1----:R-:W-:-:S04]  /*0140*/  IMAD.MOV R8, RZ, RZ, -R3 ;  /* 0x000000ffff087224 */ /* 0x002fc800078e0a03 */
[----:B------:R-:W-:Y:S02]  /*0150*/  IMAD R9, R8, R7, RZ ;  /* 0x0000000708097224 */ /* 0x000fe400078e02ff */
[----:B------:R-:W-:Y:S02]  /*0160*/  IMAD.MOV.U32 R8, RZ, RZ, R10 ;  /* 0x000000ffff087224 */ /* 0x000fe400078e000a */
[----:B------:R-:W-:-:S06]  /*0170*/  IMAD.HI.U32 R3, R3, R9, R2 ;  /* 0x0000000903037227 */ /* 0x000fcc00078e0002 */
[----:B------:R-:W-:-:S04]  /*0180*/  IMAD.HI.U32 R3, R3, R8, RZ ;  /* 0x0000000803037227 */ /* 0x000fc800078e00ff */
[----:B------:R-:W-:-:S05]  /*0190*/  IMAD R0, R3, R0, R8 ;  /* 0x0000000003007224 */ /* 0x000fca00078e0208 */
[----:B------:R-:W-:-:S13]  /*01a0*/  ISETP.GT.U32.AND P1, PT, R7, R0, PT ;  /* 0x000000000700720c */ /* 0x000fda0003f24070 */
[----:B------:R-:W-:Y:S01]  /*01b0*/  @!P1 IMAD.IADD R0, R0, 0x1, -R7 ;  /* 0x0000000100009824 */ /* 0x000fe200078e0a07 */
[----:B------:R-:W-:Y:S02]  /*01c0*/  @!P1 IADD3 R3, R3, 0x1, RZ ;  /* 0x0000000103039810 */ /* 0x000fe40007ffe0ff */
[----:B------:R-:W-:Y:S02]  /*01d0*/  ISETP.NE.AND P1, PT, R4, RZ, PT ;  /* 0x000000ff0400720c */ /* 0x000fe40003f25270 */
[----:B------:R-:W-:Y:S02]  /*01e0*/  ISETP.GE.U32.AND P0, PT, R0, R7, PT ;  /* 0x000000070000720c */ /* 0x000fe40003f06070 */
[----:B------:R-:W-:-:S04]  /*01f0*/  LOP3.LUT R0, R5, R4, RZ, 0x3c, !PT ;  /* 0x0000000405007212 */ /* 0x000fc800078e3cff */
[----:B------:R-:W-:Y:S02]  /*0200*/  ISETP.GE.AND P2, PT, R0, RZ, PT ;  /* 0x000000ff0000720c */ /* 0x000fe40003f46270 */
[----:B------:R-:W-:-:S05]  /*0210*/  IADD3 R0, R6, c[0x0][0x178], RZ ;  /* 0x00005e0006007a10 */ /* 0x000fca0007ffe0ff */
[----:B------:R-:W-:-:S05]  /*0220*/  @P0 IADD3 R3, R3, 0x1, RZ ;  /* 0x0000000103030810 */ /* 0x000fca0007ffe0ff */
[----:B------:R-:W-:Y:S01]  /*0230*/  IMAD.MOV.U32 R2, RZ, RZ, R3 ;  /* 0x000000ffff027224 */ /* 0x000fe200078e0003 */
[----:B------:R-:W-:-:S03]  /*0240*/  SHF.R.S32.HI R3, RZ, 0x1f, R0 ;  /* 0x0000001fff037819 */ /* 0x000fc60000011400 */
[----:B------:R-:W-:Y:S01]  /*0250*/  @!P2 IMAD.MOV R2, RZ, RZ, -R2 ;  /* 0x000000ffff02a224 */ /* 0x000fe200078e0a02 */
[----:B------:R-:W-:Y:S02]  /*0260*/  @!P1 LOP3.LUT R2, RZ, R4, RZ, 0x33, !PT ;  /* 0x00000004ff029212 */ /* 0x000fe400078e33ff */
[----:B------:R-:W-:-:S03]  /*0270*/  LEA.HI R3, R3, R0, RZ, 0x6 ;  /* 0x0000000003037211 */ /* 0x000fc600078f30ff */
[----:B------:R-:W-:Y:S02]  /*0280*/  IMAD.SHL.U32 R6, R2, 0x8, RZ ;  /* 0x0000000802067824 */ /* 0x000fe400078e00ff */
[----:B------:R-:W-:-:S03]  /*0290*/  IMAD.MOV R2, RZ, RZ, -R2 ;  /* 0x000000ffff027224 */ /* 0x000fc600078e0a02 */
[----:B------:R-:W-:Y:S01]  /*02a0*/  LEA.HI.SX32 R3, R3, -R6, 0x1a ;  /* 0x8000000603037211 */ /* 0x000fe200078fd2ff */
[----:B------:R-:W-:-:S03]  /*02b0*/  IMAD R8, R4, R2, R5 ;  /* 0x0000000204087224 */ /* 0x000fc600078e0205 */
[----:B------:R-:W-:-:S04]  /*02c0*/  IMNMX R11, R3, 0x8, PT ;  /* 0x00000008030b7817 */ /* 0x000fc80003800200 */
[-C--:B------:R-:W-:Y:S02]  /*02d0*/  IABS R7, R11.reuse ;  /* 0x0000000b00077213 */ /* 0x080fe40000000000 */
[----:B------:R-:W-:Y:S02]  /*02e0*/  IABS R4, R11 ;  /* 0x0000000b00047213 */ /* 0x000fe40000000000 */
[----:B------:R-:W0:Y:S08]  /*02f0*/  I2F.RP R0, R7 ;  /* 0x0000000700007306 */ /* 0x000e300000209400 */
[----:B0-----:R-:W0:Y:S02]  /*0300*/  MUFU.RCP R0, R0 ;  /* 0x0000000000007308 */ /* 0x001e240000001000 */
[----:B0-----:R-:W-:Y:S01]  /*0310*/  IADD3 R3, R0, 0xffffffe, RZ ;  /* 0x0ffffffe00037810 */ /* 0x001fe20007ffe0ff */
[----:B------:R-:W-:-:S05]  /*0320*/  IMAD.MOV R0, RZ, RZ, -R4 ;  /* 0x000000ffff007224 */ /* 0x000fca00078e0a04 */
[----:B------:R-:W0:Y:S02]  /*0330*/  F2I.FTZ.U32.TRUNC.NTZ R3, R3 ;  /* 0x0000000300037305 */ /* 0x000e24000021f000 */
[----:B0-----:R-:W-:-:S04]  /*0340*/  IMAD.MOV R9, RZ, RZ, -R3 ;  /* 0x000000ffff097224 */ /* 0x001fc800078e0a03 */
[----:B------:R-:W-:Y:S01]  /*0350*/  IMAD.MOV.U32 R2, RZ, RZ, R9 ;  /* 0x000000ffff027224 */ /* 0x000fe200078e0009 */
[----:B------:R-:W-:-:S03]  /*0360*/  IABS R9, R8 ;  /* 0x0000000800097213 */ /* 0x000fc60000000000 */
[----:B------:R-:W-:Y:S02]  /*0370*/  IMAD R5, R2, R7, RZ ;  /* 0x0000000702057224 */ /* 0x000fe400078e02ff */
[----:B------:R-:W-:-:S04]  /*0380*/  IMAD.MOV.U32 R2, RZ, RZ, RZ ;  /* 0x000000ffff027224 */ /* 0x000fc800078e00ff */
        /* <DEDUP_REMOVED lines=10> */
[----:B------:R-:W0:Y:S05]  /*0430*/  S2R R0, SR_TID.X ;  /* 0x0000000000007919 */ /* 0x000e2a0000002100 */
[----:B------:R-:W-:Y:S02]  /*0440*/  @P0 IADD3 R2, R2, 0x1, RZ ;  /* 0x0000000102020810 */ /* 0x000fe40007ffe0ff */
[----:B------:R-:W-:-:S03]  /*0450*/  ISETP.GT.AND P0, PT, R61, 0x7f, PT ;  /* 0x0000007f3d00780c */ /* 0x000fc60003f04270 */
[----:B------:R-:W-:-:S04]  /*0460*/  IMAD.MOV.U32 R4, RZ, RZ, R2 ;  /* 0x000000ffff047224 */ /* 0x000fc800078e0002 */
[----:B------:R-:W-:Y:S01]  /*0470*/  @!P2 IMAD.MOV R4, RZ, RZ, -R4 ;  /* 0x000000ffff04a224 */ /* 0x000fe200078e0a04 */
[----:B------:R-:W-:-:S05]  /*0480*/  @!P1 LOP3.LUT R4, RZ, R11, RZ, 0x33, !PT ;  /* 0x0000000bff049212 */ /* 0x000fca00078e33ff */
[----:B------:R-:W-:Y:S01]  /*0490*/  IMAD.MOV R2, RZ, RZ, -R4 ;  /* 0x000000ffff027224 */ /* 0x000fe200078e0a04 */
[----:B------:R-:W-:Y:S01]  /*04a0*/  @!P0 CS2R R32, SRZ ;  /* 0x0000000000208805 */ /* 0x000fe2000001ff00 */
[----:B------:R-:W-:Y:S01]  /*04b0*/  @!P0 CS2R R34, SRZ ;  /* 0x0000000000228805 */ /* 0x000fe2000001ff00 */
[----:B------:R-:W-:Y:S01]  /*04c0*/  IMAD.SHL.U32 R4, R4, 0x40, RZ ;  /* 0x0000004004047824 */ /* 0x000fe200078e00ff */
[C---:B0-----:R-:W-:Y:S01]  /*04d0*/  LOP3.LUT R3, R0.reuse, 0x3f, RZ, 0xc0, !PT ;  /* 0x0000003f00037812 */ /* 0x041fe200078ec0ff */
[----:B------:R-:W-:Y:S01]  /*04e0*/  IMAD R2, R11, R2, R8 ;  /* 0x000000020b027224 */ /* 0x000fe200078e0208 */
[----:B------:R-:W-:Y:S02]  /*04f0*/  SHF.R.U32.HI R79, RZ, 0x6, R0 ;  /* 0x00000006ff4f7819 */ /* 0x000fe40000011600 */
[----:B------:R-:W-:Y:S01]  /*0500*/  LOP3.LUT R80, R0, 0x180, RZ, 0xc0, !PT ;  /* 0x0000018000507812 */ /* 0x000fe200078ec0ff */
[----:B------:R-:W-:Y:S01]  /*0510*/  IMAD.IADD R2, R6, 0x1, R2 ;  /* 0x0000000106027824 */ /* 0x000fe200078e0202 */
[----:B------:R-:W-:-:S02]  /*0520*/  LOP3.LUT R71, R0, 0x7f, RZ, 0xc0, !PT ;  /* 0x0000007f00477812 */ /* 0x000fc400078ec0ff */
[----:B------:R-:W-:Y:S01]  /*0530*/  SGXT.U32 R79, R79, 0x3 ;  /* 0x000000034f4f781a */ /* 0x000fe20000000000 */
[----:B------:R-:W-:Y:S01]  /*0540*/  IMAD R2, R2, 0x40, R3 ;  /* 0x0000004002027824 */ /* 0x000fe200078e0203 */
[----:B------:R-:W-:Y:S01]  /*0550*/  @!P0 SHF.R.U32.HI R3, RZ, 0x2, R80 ;  /* 0x00000002ff038819 */ /* 0x000fe20000011650 */
[----:B------:R-:W-:Y:S05]  /*0560*/  @!P0 BRA `(.L_x_0) ;  /* 0x0000247000008947 */ /* 0x000fea0003800000 */
[----:B------:R-:W-:Y:S01]  /*0570*/  IABS R5, c[0x0][0x17c] ;  /* 0x00005f0000057a13 */ /* 0x000fe20000000000 */
[----:B------:R-:W-:Y:S01]  /*0580*/  IMAD R62, R71, c[0x0][0x18c], RZ ;  /* 0x00006300473e7a24 */ /* 0x000fe200078e02ff */
[----:B------:R-:W-:Y:S01]  /*0590*/  LEA.HI R25, R80, R4, RZ, 0x19 ;  /* 0x0000000450197211 */ /* 0x000fe200078fc8ff */
[C---:B------:R-:W-:Y:S01]  /*05a0*/  IMAD R60, R79.reuse, c[0x0][0x188], RZ ;  /* 0x000062004f3c7a24 */ /* 0x040fe200078e02ff */
[----:B------:R-:W0:Y:S01]  /*05b0*/  I2F.RP R3, R5 ;  /* 0x0000000500037306 */ /* 0x000e220000209400 */
[----:B------:R-:W-:Y:S01]  /*05c0*/  LOP3.LUT R78, R79, 0x8, RZ, 0xfc, !PT ;  /* 0x000000084f4e7812 */ /* 0x000fe200078efcff */
[----:B------:R-:W-:Y:S01]  /*05d0*/  CS2R R48, SRZ ;  /* 0x0000000000307805 */ /* 0x000fe2000001ff00 */
[C---:B------:R-:W-:Y:S01]  /*05e0*/  IADD3 R21, R25.reuse, 0x38, RZ ;  /* 0x0000003819157810 */ /* 0x040fe20007ffe0ff */
[----:B------:R-:W-:Y:S01]  /*05f0*/  CS2R R50, SRZ ;  /* 0x0000000000327805 */ /* 0x000fe2000001ff00 */
[----:B------:R-:W-:Y:S01]  /*0600*/  IADD3 R23, R25, 0x34, RZ ;  /* 0x0000003419177810 */ /* 0x000fe20007ffe0ff */
[----:B------:R-:W-:Y:S01]  /*0610*/  ULDC UR4, c[0x0][0x180] ;  /* 0x0000600000047ab9 */ /* 0x000fe20000000800 */
[----:B------:R-:W-:-:S02]  /*0620*/  IABS R14, R21 ;  /* 0x00000015000e7213 */ /* 0x000fc40000000000 */
[----:B------:R-:W-:Y:S02]  /*0630*/  IABS R18, R23 ;  /* 0x0000001700127213 */ /* 0x000fe40000000000 */
[C---:B------:R-:W-:Y:S02]  /*0640*/  IADD3 R10, R25.reuse, 0x3c, RZ ;  /* 0x0000003c190a7810 */ /* 0x040fe40007ffe0ff */
[----:B------:R-:W-:Y:S02]  /*0650*/  IADD3 R13, R25, 0x30, RZ ;  /* 0x00000030190d7810 */ /* 0x000fe40007ffe0ff */
[----:B------:R-:W-:Y:S01]  /*0660*/  IABS R12, R10 ;  /* 0x0000000a000c7213 */ /* 0x000fe20000000000 */
[----:B0-----:R-:W0:Y:S01]  /*0670*/  MUFU.RCP R3, R3 ;  /* 0x0000000300037308 */ /* 0x001e220000001000 */
[----:B------:R-:W-:Y:S02]  /*0680*/  ISETP.GE.AND P2, PT, R10, RZ, PT ;  /* 0x000000ff0a00720c */ /* 0x000fe40003f46270 */
[----:B------:R-:W-:-:S02]  /*0690*/  IABS R20, R13 ;  /* 0x0000000d00147213 */ /* 0x000fc40000000000 */
[----:B------:R-:W-:Y:S02]  /*06a0*/  IADD3 R15, R25, 0x2c, RZ ;  /* 0x0000002c190f7810 */ /* 0x000fe40007ffe0ff */
[----:B------:R-:W-:Y:S02]  /*06b0*/  ISETP.GE.AND P1, PT, R21, RZ, PT ;  /* 0x000000ff1500720c */ /* 0x000fe40003f26270 */
[----:B------:R-:W-:Y:S02]  /*06c0*/  IABS R22, R15 ;  /* 0x0000000f00167213 */ /* 0x000fe40000000000 */
[----:B------:R-:W-:Y:S02]  /*06d0*/  ISETP.GE.AND P5, PT, R23, RZ, PT ;  /* 0x000000ff1700720c */ /* 0x000fe40003fa6270 */
[C---:B------:R-:W-:Y:S02]  /*06e0*/  IADD3 R27, R25.reuse, 0x14, RZ ;  /* 0x00000014191b7810 */ /* 0x040fe40007ffe0ff */
[----:B------:R-:W-:-:S02]  /*06f0*/  IADD3 R29, R25, 0x10, RZ ;  /* 0x00000010191d7810 */ /* 0x000fc40007ffe0ff */
[----:B0-----:R-:W-:Y:S02]  /*0700*/  IADD3 R6, R3, 0xffffffe, RZ ;  /* 0x0ffffffe03067810 */ /* 0x001fe40007ffe0ff */
[----:B------:R-:W-:Y:S02]  /*0710*/  IABS R30, R27 ;  /* 0x0000001b001e7213 */ /* 0x000fe40000000000 */
[----:B------:R0:W1:Y:S01]  /*0720*/  F2I.FTZ.U32.TRUNC.NTZ R7, R6 ;  /* 0x0000000600077305 */ /* 0x000062000021f000 */
[----:B------:R-:W-:Y:S02]  /*0730*/  IABS R36, R29 ;  /* 0x0000001d00247213 */ /* 0x000fe40000000000 */
[C---:B------:R-:W-:Y:S02]  /*0740*/  IADD3 R31, R25.reuse, 0xc, RZ ;  /* 0x0000000c191f7810 */ /* 0x040fe40007ffe0ff */
[----:B------:R-:W-:Y:S02]  /*0750*/  IADD3 R33, R25, 0x4, RZ ;  /* 0x0000000419217810 */ /* 0x000fe40007ffe0ff */
[----:B------:R-:W-:Y:S01]  /*0760*/  IABS R40, R31 ;  /* 0x0000001f00287213 */ /* 0x000fe20000000000 */
[----:B0-----:R-:W-:Y:S01]  /*0770*/  IMAD.MOV.U32 R6, RZ, RZ, RZ ;  /* 0x000000ffff067224 */ /* 0x001fe200078e00ff */
[----:B------:R-:W-:-:S02]  /*0780*/  IABS R44, R33 ;  /* 0x00000021002c7213 */ /* 0x000fc40000000000 */
[----:B------:R-:W-:Y:S02]  /*0790*/  IABS R46, R25 ;  /* 0x00000019002e7213 */ /* 0x000fe40000000000 */
[C---:B------:R-:W-:Y:S01]  /*07a0*/  LOP3.LUT R77, R79.reuse, 0x10, RZ, 0xfc, !PT ;  /* 0x000000104f4d7812 */ /* 0x040fe200078efcff */
[--C-:B-1----:R-:W-:Y:S01]  /*07b0*/  IMAD.MOV R8, RZ, RZ, -R7.reuse ;  /* 0x000000ffff087224 */ /* 0x102fe200078e0a07 */
[C---:B------:R-:W-:Y:S02]  /*07c0*/  LOP3.LUT R76, R79.reuse, 0x18, RZ, 0xfc, !PT ;  /* 0x000000184f4c7812 */ /* 0x040fe400078efcff */
[C---:B------:R-:W-:Y:S01]  /*07d0*/  LOP3.LUT R75, R79.reuse, 0x20, RZ, 0xfc, !PT ;  /* 0x000000204f4b7812 */ /* 0x040fe200078efcff */
[----:B------:R-:W-:Y:S01]  /*07e0*/  IMAD R9, R8, R5, RZ ;  /* 0x0000000508097224 */ /* 0x000fe200078e02ff */
[C---:B------:R-:W-:Y:S01]  /*07f0*/  LOP3.LUT R74, R79.reuse, 0x28, RZ, 0xfc, !PT ;  /* 0x000000284f4a7812 */ /* 0x040fe200078efcff */
[----:B------:R-:W-:Y:S01]  /*0800*/  IMAD.SHL.U32 R8, R0, 0x2, RZ ;  /* 0x0000000200087824 */ /* 0x000fe200078e00ff */
[----:B------:R-:W-:Y:S01]  /*0810*/  LOP3.LUT R73, R79, 0x30, RZ, 0xfc, !PT ;  /* 0x000000304f497812 */ /* 0x000fe200078efcff */
[----:B------:R-:W-:Y:S01]  /*0820*/  IMAD.HI.U32 R9, R7, R9, R6 ;  /* 0x0000000907097227 */ /* 0x000fe200078e0006 */
[----:B------:R-:W-:-:S02]  /*0830*/  SHF.R.S32.HI R6, RZ, 0x1f, R61 ;  /* 0x0000001fff067819 */ /* 0x000fc4000001143d */
[----:B------:R-:W-:Y:S02]  /*0840*/  LOP3.LUT R7, R0, 0x7, RZ, 0xc0, !PT ;  /* 0x0000000700077812 */ /* 0x000fe400078ec0ff */
[----:B------:R-:W-:Y:S01]  /*0850*/  LEA.HI R61, R6, R61, RZ, 0x7 ;  /* 0x0000003d063d7211 */ /* 0x000fe200078f38ff */
[----:B------:R-:W-:Y:S01]  /*0860*/  IMAD.HI.U32 R11, R9, R14, RZ ;  /* 0x0000000e090b7227 */ /* 0x000fe200078e00ff */
[----:B------:R-:W-:Y:S02]  /*0870*/  IABS R6, c[0x0][0x178] ;  /* 0x00005e0000067a13 */ /* 0x000fe40000000000 */
[----:B------:R-:W-:Y:S01]  /*0880*/  LOP3.LUT R72, R79, 0x38, RZ, 0xfc, !PT ;  /* 0x000000384f487812 */ /* 0x000fe200078efcff */
[----:B------:R-:W-:Y:S01]  /*0890*/  IMAD.MOV R16, RZ, RZ, -R11 ;  /* 0x000000ffff107224 */ /* 0x000fe200078e0a0b */
[----:B------:R-:W0:Y:S01]  /*08a0*/  I2F.RP R17, R6 ;  /* 0x0000000600117306 */ /* 0x000e220000209400 */
[----:B------:R-:W-:Y:S01]  /*08b0*/  IMAD.HI.U32 R11, R9, R18, RZ ;  /* 0x00000012090b7227 */ /* 0x000fe200078e00ff */
[----:B------:R-:W-:-:S02]  /*08c0*/  LOP3.LUT R70, R79, 0x40, RZ, 0xfc, !PT ;  /* 0x000000404f467812 */ /* 0x000fc400078efcff */
[C---:B------:R-:W-:Y:S01]  /*08d0*/  LOP3.LUT R69, R79.reuse, 0x48, RZ, 0xfc, !PT ;  /* 0x000000484f457812 */ /* 0x040fe200078efcff */
[----:B------:R-:W-:Y:S01]  /*08e0*/  IMAD.MOV R11, RZ, RZ, -R11 ;  /* 0x000000ffff0b7224 */ /* 0x000fe200078e0a0b */
[----:B------:R-:W-:Y:S01]  /*08f0*/  LOP3.LUT R68, R79, 0x50, RZ, 0xfc, !PT ;  /* 0x000000504f447812 */ /* 0x000fe200078efcff */
[----:B------:R-:W-:Y:S01]  /*0900*/  IMAD.HI.U32 R3, R9, R12, RZ ;  /* 0x0000000c09037227 */ /* 0x000fe200078e00ff */
[C---:B------:R-:W-:Y:S02]  /*0910*/  LOP3.LUT R67, R79.reuse, 0x58, RZ, 0xfc, !PT ;  /* 0x000000584f437812 */ /* 0x040fe400078efcff */
[----:B------:R-:W-:Y:S01]  /*0920*/  LOP3.LUT R66, R79, 0x60, RZ, 0xfc, !PT ;  /* 0x000000604f427812 */ /* 0x000fe200078efcff */
[----:B------:R-:W-:Y:S01]  /*0930*/  IMAD R10, R5, R11, R18 ;  /* 0x0000000b050a7224 */ /* 0x000fe200078e0212 */
[C---:B------:R-:W-:Y:S01]  /*0940*/  LOP3.LUT R65, R79.reuse, 0x68, RZ, 0xfc, !PT ;  /* 0x000000684f417812 */ /* 0x040fe200078efcff */
[----:B------:R-:W-:Y:S01]  /*0950*/  IMAD.MOV R3, RZ, RZ, -R3 ;  /* 0x000000ffff037224 */ /* 0x000fe200078e0a03 */
[----:B------:R-:W-:Y:S01]  /*0960*/  LOP3.LUT R64, R79, 0x70, RZ, 0xfc, !PT ;  /* 0x000000704f407812 */ /* 0x000fe200078efcff */
[C---:B------:R-:W-:Y:S01]  /*0970*/  IMAD R14, R5.reuse, R16, R14 ;  /* 0x00000010050e7224 */ /* 0x040fe200078e020e */
[C---:B------:R-:W-:Y:S01]  /*0980*/  ISETP.GT.U32.AND P6, PT, R5.reuse, R10, PT ;  /* 0x0000000a0500720c */ /* 0x040fe20003fc4070 */
[----:B------:R-:W-:Y:S01]  /*0990*/  IMAD R12, R5, R3, R12 ;  /* 0x00000003050c7224 */ /* 0x000fe200078e020c */
[----:B0-----:R-:W0:Y:S01]  /*09a0*/  MUFU.RCP R17, R17 ;  /* 0x0000001100117308 */ /* 0x001e220000001000 */
[----:B------:R-:W-:Y:S01]  /*09b0*/  IMAD.HI.U32 R11, R9, R20, RZ ;  /* 0x00000014090b7227 */ /* 0x000fe200078e00ff */
[----:B------:R-:W-:-:S02]  /*09c0*/  ISETP.GT.U32.AND P4, PT, R5, R14, PT ;  /* 0x0000000e0500720c */ /* 0x000fc40003f84070 */
[----:B------:R-:W-:Y:S01]  /*09d0*/  ISETP.GT.U32.AND P0, PT, R5, R12, PT ;  /* 0x0000000c0500720c */ /* 0x000fe20003f04070 */
[----:B------:R-:W-:Y:S01]  /*09e0*/  IMAD.MOV R11, RZ, RZ, -R11 ;  /* 0x000000ffff0b7224 */ /* 0x000fe200078e0a0b */
[----:B------:R-:W-:Y:S01]  /*09f0*/  SHF.R.U32.HI R3, RZ, 0x2, R80 ;  /* 0x00000002ff037819 */ /* 0x000fe20000011650 */
[----:B------:R-:W-:Y:S01]  /*0a00*/  IMAD.HI.U32 R16, R9, R22, RZ ;  /* 0x0000001609107227 */ /* 0x000fe200078e00ff */
[----:B------:R-:W-:Y:S02]  /*0a10*/  LOP3.LUT R63, R79, 0x78, RZ, 0xfc, !PT ;  /* 0x000000784f3f7812 */ /* 0x000fe400078efcff */
[----:B------:R-:W-:Y:S01]  /*0a20*/  LOP3.LUT R19, R3, 0x10, R8, 0xf8, !PT ;  /* 0x0000001003137812 */ /* 0x000fe200078ef808 */
[----:B------:R-:W-:Y:S01]  /*0a30*/  @!P6 IMAD.IADD R10, R10, 0x1, -R5 ;  /* 0x000000010a0ae824 */ /* 0x000fe200078e0a05 */
[----:B------:R-:W-:Y:S01]  /*0a40*/  SHF.R.S32.HI R61, RZ, 0x7, R61 ;  /* 0x00000007ff3d7819 */ /* 0x000fe2000001143d */
[C---:B------:R-:W-:Y:S02]  /*0a50*/  IMAD R18, R5.reuse, R11, R20 ;  /* 0x0000000b05127224 */ /* 0x040fe400078e0214 */
[--C-:B------:R-:W-:Y:S01]  /*0a60*/  @!P4 IMAD.IADD R14, R14, 0x1, -R5.reuse ;  /* 0x000000010e0ec824 */ /* 0x100fe200078e0a05 */
[----:B------:R-:W-:Y:S01]  /*0a70*/  ISETP.GT.U32.AND P6, PT, R5, R10, PT ;  /* 0x0000000a0500720c */ /* 0x000fe20003fc4070 */
[----:B------:R-:W-:Y:S01]  /*0a80*/  @!P0 IMAD.IADD R12, R12, 0x1, -R5 ;  /* 0x000000010c0c8824 */ /* 0x000fe200078e0a05 */
[----:B0-----:R-:W-:Y:S01]  /*0a90*/  IADD3 R17, R17, 0xffffffe, RZ ;  /* 0x0ffffffe11117810 */ /* 0x001fe20007ffe0ff */
[----:B------:R-:W-:Y:S01]  /*0aa0*/  IMAD.MOV R16, RZ, RZ, -R16 ;  /* 0x000000ffff107224 */ /* 0x000fe200078e0a10 */
[----:B------:R-:W-:Y:S01]  /*0ab0*/  ISETP.GT.U32.AND P0, PT, R5, R14, PT ;  /* 0x0000000e0500720c */ /* 0x000fe20003f04070 */
[----:B------:R-:W-:Y:S01]  /*0ac0*/  IMAD R56, R7, 0x90, RZ ;  /* 0x0000009007387824 */ /* 0x000fe200078e02ff */
[C---:B------:R-:W-:Y:S01]  /*0ad0*/  ISETP.GT.U32.AND P3, PT, R5.reuse, R12, PT ;  /* 0x0000000c0500720c */ /* 0x040fe20003f64070 */
[----:B------:R-:W0:Y:S01]  /*0ae0*/  F2I.FTZ.U32.TRUNC.NTZ R11, R17 ;  /* 0x00000011000b7305 */ /* 0x000e22000021f000 */
[----:B------:R-:W-:Y:S01]  /*0af0*/  IMAD R20, R5, R16, R22 ;  /* 0x0000001005147224 */ /* 0x000fe200078e0216 */
[----:B------:R-:W-:-:S02]  /*0b00*/  IADD3 R16, R25, 0x20, RZ ;  /* 0x0000002019107810 */ /* 0x000fc40007ffe0ff */
[----:B------:R-:W-:Y:S02]  /*0b10*/  ISETP.GE.AND P4, PT, R13, RZ, PT ;  /* 0x000000ff0d00720c */ /* 0x000fe40003f86270 */
[--C-:B------:R-:W-:Y:S01]  /*0b20*/  @!P6 IMAD.IADD R10, R10, 0x1, -R5.reuse ;  /* 0x000000010a0ae824 */ /* 0x100fe200078e0a05 */
[----:B------:R-:W-:Y:S02]  /*0b30*/  ISETP.GT.U32.AND P6, PT, R5, R18, PT ;  /* 0x000000120500720c */ /* 0x000fe40003fc4070 */
[----:B------:R-:W-:Y:S01]  /*0b40*/  IADD3 R13, R25, 0x28, RZ ;  /* 0x00000028190d7810 */ /* 0x000fe20007ffe0ff */
[--C-:B------:R-:W-:Y:S01]  /*0b50*/  @!P0 IMAD.IADD R14, R14, 0x1, -R5.reuse ;  /* 0x000000010e0e8824 */ /* 0x100fe200078e0a05 */
[----:B------:R-:W-:Y:S01]  /*0b60*/  IABS R26, R16 ;  /* 0x00000010001a7213 */ /* 0x000fe20000000000 */
[----:B------:R-:W-:Y:S01]  /*0b70*/  @!P3 IMAD.IADD R12, R12, 0x1, -R5 ;  /* 0x000000010c0cb824 */ /* 0x000fe200078e0a05 */
[----:B------:R-:W-:Y:S01]  /*0b80*/  ISETP.GE.AND P3, PT, R15, RZ, PT ;  /* 0x000000ff0f00720c */ /* 0x000fe20003f66270 */
[----:B------:R-:W-:Y:S01]  /*0b90*/  @!P1 IMAD.MOV R14, RZ, RZ, -R14 ;  /* 0x000000ffff0e9224 */ /* 0x000fe200078e0a0e */
[----:B------:R-:W-:Y:S01]  /*0ba0*/  ISETP.GE.AND P1, PT, R16, RZ, PT ;  /* 0x000000ff1000720c */ /* 0x000fe20003f26270 */
[----:B------:R-:W-:Y:S01]  /*0bb0*/  IMAD.MOV.U32 R16, RZ, RZ, R10 ;  /* 0x000000ffff107224 */ /* 0x000fe200078e000a */
[----:B------:R-:W-:Y:S01]  /*0bc0*/  IABS R22, R13 ;  /* 0x0000000d00167213 */ /* 0x000fe20000000000 */
[----:B0-----:R-:W-:Y:S01]  /*0bd0*/  IMAD.MOV R23, RZ, RZ, -R11 ;  /* 0x000000ffff177224 */ /* 0x001fe200078e0a0b */
[----:B------:R-:W-:Y:S01]  /*0be0*/  IADD3 R15, R25, 0x24, RZ ;  /* 0x00000024190f7810 */ /* 0x000fe20007ffe0ff */
[----:B------:R-:W-:Y:S01]  /*0bf0*/  @!P6 IMAD.IADD R18, R18, 0x1, -R5 ;  /* 0x000000011212e824 */ /* 0x000fe200078e0a05 */
[----:B------:R-:W-:Y:S01]  /*0c00*/  ISETP.GE.AND P0, PT, R13, RZ, PT ;  /* 0x000000ff0d00720c */ /* 0x000fe20003f06270 */
[----:B------:R-:W-:Y:S01]  /*0c10*/  @!P5 IMAD.MOV R16, RZ, RZ, -R16 ;  /* 0x000000ffff10d224 */ /* 0x000fe200078e0a10 */
[----:B------:R-:W-:Y:S01]  /*0c20*/  ISETP.GT.U32.AND P5, PT, R5, R20, PT ;  /* 0x000000140500720c */ /* 0x000fe20003fa4070 */
[----:B------:R-:W-:Y:S01]  /*0c30*/  IMAD.HI.U32 R13, R9, R22, RZ ;  /* 0x00000016090d7227 */ /* 0x000fe200078e00ff */
[----:B------:R-:W-:-:S02]  /*0c40*/  ISETP.GT.U32.AND P6, PT, R5, R18, PT ;  /* 0x000000120500720c */ /* 0x000fc40003fc4070 */
[----:B------:R-:W-:Y:S01]  /*0c50*/  IABS R24, R15 ;  /* 0x0000000f00187213 */ /* 0x000fe20000000000 */
[----:B------:R-:W-:Y:S01]  /*0c60*/  @!P2 IMAD.MOV R12, RZ, RZ, -R12 ;  /* 0x000000ffff0ca224 */ /* 0x000fe200078e0a0c */
[----:B------:R-:W-:Y:S01]  /*0c70*/  ISETP.GE.AND P2, PT, R15, RZ, PT ;  /* 0x000000ff0f00720c */ /* 0x000fe20003f46270 */
[----:B------:R-:W-:Y:S01]  /*0c80*/  IMAD.MOV.U32 R10, RZ, RZ, RZ ;  /* 0x000000ffff0a7224 */ /* 0x000fe200078e00ff */
[----:B------:R-:W-:Y:S01]  /*0c90*/  LOP3.LUT R56, R56, R19, RZ, 0x3c, !PT ;  /* 0x0000001338387212 */ /* 0x000fe200078e3cff */
[----:B------:R-:W-:Y:S01]  /*0ca0*/  IMAD R23, R23, R6, RZ ;  /* 0x0000000617177224 */ /* 0x000fe200078e02ff */
[----:B------:R-:W-:Y:S01]  /*0cb0*/  IADD3 R19, R25, 0x1c, RZ ;  /* 0x0000001c19137810 */ /* 0x000fe20007ffe0ff */
[----:B------:R-:W-:Y:S02]  /*0cc0*/  IMAD.MOV R13, RZ, RZ, -R13 ;  /* 0x000000ffff0d7224 */ /* 0x000fe400078e0a0d */
[----:B------:R-:W-:Y:S01]  /*0cd0*/  IMAD.HI.U32 R15, R9, R24, RZ ;  /* 0x00000018090f7227 */ /* 0x000fe200078e00ff */
[----:B------:R-:W-:-:S03]  /*0ce0*/  IABS R28, R19 ;  /* 0x00000013001c7213 */ /* 0x000fc60000000000 */
[----:B------:R-:W-:-:S04]  /*0cf0*/  IMAD.HI.U32 R23, R11, R23, R10 ;  /* 0x000000170b177227 */ /* 0x000fc800078e000a */
[C---:B------:R-:W-:Y:S02]  /*0d00*/  IMAD R10, R5.reuse, R13, R22 ;  /* 0x0000000d050a7224 */ /* 0x040fe400078e0216 */
[----:B------:R-:W-:Y:S02]  /*0d10*/  IMAD.MOV R15, RZ, RZ, -R15 ;  /* 0x000000ffff0f7224 */ /* 0x000fe400078e0a0f */
[--C-:B------:R-:W-:Y:S02]  /*0d20*/  @!P5 IMAD.IADD R20, R20, 0x1, -R5.reuse ;  /* 0x000000011414d824 */ /* 0x100fe400078e0a05 */
[----:B------:R-:W-:Y:S01]  /*0d30*/  @!P6 IMAD.IADD R18, R18, 0x1, -R5 ;  /* 0x000000011212e824 */ /* 0x000fe200078e0a05 */
[C---:B------:R-:W-:Y:S01]  /*0d40*/  ISETP.GT.U32.AND P6, PT, R5.reuse, R10, PT ;  /* 0x0000000a0500720c */ /* 0x040fe20003fc4070 */
[C---:B------:R-:W-:Y:S01]  /*0d50*/  IMAD R22, R5.reuse, R15, R24 ;  /* 0x0000000f05167224 */ /* 0x040fe200078e0218 */
[----:B------:R-:W-:Y:S01]  /*0d60*/  ISETP.GT.U32.AND P5, PT, R5, R20, PT ;  /* 0x000000140500720c */ /* 0x000fe20003fa4070 */
[----:B------:R-:W-:-:S04]  /*0d70*/  IMAD.HI.U32 R17, R9, R26, RZ ;  /* 0x0000001a09117227 */ /* 0x000fc800078e00ff */
[----:B------:R-:W-:Y:S01]  /*0d80*/  @!P4 IMAD.MOV R18, RZ, RZ, -R18 ;  /* 0x000000ffff12c224 */ /* 0x000fe200078e0a12 */
[----:B------:R-:W-:Y:S01]  /*0d90*/  ISETP.GT.U32.AND P4, PT, R5, R22, PT ;  /* 0x000000160500720c */ /* 0x000fe20003f84070 */
[----:B------:R-:W-:-:S04]  /*0da0*/  IMAD.HI.U32 R21, R9, R28, RZ ;  /* 0x0000001c09157227 */ /* 0x000fc800078e00ff */
[----:B------:R-:W-:Y:S02]  /*0db0*/  IMAD.MOV R17, RZ, RZ, -R17 ;  /* 0x000000ffff117224 */ /* 0x000fe400078e0a11 */
[----:B------:R-:W-:Y:S02]  /*0dc0*/  IMAD.MOV R21, RZ, RZ, -R21 ;  /* 0x000000ffff157224 */ /* 0x000fe400078e0a15 */
[C---:B------:R-:W-:Y:S02]  /*0dd0*/  IMAD R24, R5.reuse, R17, R26 ;  /* 0x0000001105187224 */ /* 0x040fe400078e021a */
[--C-:B------:R-:W-:Y:S02]  /*0de0*/  @!P6 IMAD.IADD R10, R10, 0x1, -R5.reuse ;  /* 0x000000010a0ae824 */ /* 0x100fe400078e0a05 */
[----:B------:R-:W-:Y:S01]  /*0df0*/  IMAD R26, R5, R21, R28 ;  /* 0x00000015051a7224 */ /* 0x000fe200078e021c */
[----:B------:R-:W-:Y:S01]  /*0e00*/  IADD3 R21, R25, 0x18, RZ ;  /* 0x0000001819157810 */ /* 0x000fe20007ffe0ff */
[--C-:B------:R-:W-:Y:S01]  /*0e10*/  @!P5 IMAD.IADD R20, R20, 0x1, -R5.reuse ;  /* 0x000000011414d824 */ /* 0x100fe200078e0a05 */
[C---:B------:R-:W-:Y:S01]  /*0e20*/  ISETP.GT.U32.AND P5, PT, R5.reuse, R24, PT ;  /* 0x000000180500720c */ /* 0x040fe20003fa4070 */
[----:B------:R-:W-:Y:S01]  /*0e30*/  @!P4 IMAD.IADD R22, R22, 0x1, -R5 ;  /* 0x000000011616c824 */ /* 0x000fe200078e0a05 */
[----:B------:R-:W-:Y:S01]  /*0e40*/  ISETP.GT.U32.AND P6, PT, R5, R10, PT ;  /* 0x0000000a0500720c */ /* 0x000fe20003fc4070 */
[----:B------:R-:W-:Y:S01]  /*0e50*/  IMAD.HI.U32 R13, R9, R30, RZ ;  /* 0x0000001e090d7227 */ /* 0x000fe200078e00ff */
[----:B------:R-:W-:-:S02]  /*0e60*/  IABS R28, R21 ;  /* 0x00000015001c7213 */ /* 0x000fc40000000000 */
[----:B------:R-:W-:Y:S01]  /*0e70*/  ISETP.GT.U32.AND P4, PT, R5, R22, PT ;  /* 0x000000160500720c */ /* 0x000fe20003f84070 */
[----:B------:R-:W-:Y:S02]  /*0e80*/  IMAD.MOV R17, RZ, RZ, -R13 ;  /* 0x000000ffff117224 */ /* 0x000fe400078e0a0d */
[----:B------:R-:W-:-:S04]  /*0e90*/  IMAD.HI.U32 R11, R9, R28, RZ ;  /* 0x0000001c090b7227 */ /* 0x000fc800078e00ff */
[----:B------:R-:W-:Y:S02]  /*0ea0*/  IMAD.MOV R15, RZ, RZ, -R11 ;  /* 0x000000ffff0f7224 */ /* 0x000fe400078e0a0b */
[--C-:B------:R-:W-:Y:S02]  /*0eb0*/  @!P5 IMAD.IADD R24, R24, 0x1, -R5.reuse ;  /* 0x000000011818d824 */ /* 0x100fe400078e0a05 */
[--C-:B------:R-:W-:Y:S01]  /*0ec0*/  @!P6 IMAD.IADD R10, R10, 0x1, -R5.reuse ;  /* 0x000000010a0ae824 */ /* 0x100fe200078e0a05 */
[C---:B------:R-:W-:Y:S01]  /*0ed0*/  ISETP.GT.U32.AND P6, PT, R5.reuse, R26, PT ;  /* 0x0000001a0500720c */ /* 0x040fe20003fc4070 */
[C---:B------:R-:W-:Y:S01]  /*0ee0*/  IMAD R28, R5.reuse, R15, R28 ;  /* 0x0000000f051c7224 */ /* 0x040fe200078e021c */
[----:B------:R-:W-:Y:S01]  /*0ef0*/  ISETP.GT.U32.AND P5, PT, R5, R24, PT ;  /* 0x000000180500720c */ /* 0x000fe20003fa4070 */
[----:B------:R-:W-:Y:S01]  /*0f00*/  @!P4 IMAD.IADD R22, R22, 0x1, -R5 ;  /* 0x000000011616c824 */ /* 0x000fe200078e0a05 */
[----:B------:R-:W-:Y:S01]  /*0f10*/  IABS R15, R2 ;  /* 0x00000002000f7213 */ /* 0x000fe20000000000 */
[----:B------:R-:W-:Y:S01]  /*0f20*/  IMAD.HI.U32 R11, R9, R36, RZ ;  /* 0x00000024090b7227 */ /* 0x000fe200078e00ff */
[----:B------:R-:W-:-:S03]  /*0f30*/  ISETP.GT.U32.AND P4, PT, R5, R28, PT ;  /* 0x0000001c0500720c */ /* 0x000fc60003f84070 */
[----:B------:R-:W-:Y:S02]  /*0f40*/  IMAD.MOV R11, RZ, RZ, -R11 ;  /* 0x000000ffff0b7224 */ /* 0x000fe400078e0a0b */
[----:B------:R-:W-:Y:S01]  /*0f50*/  IMAD R30, R5, R17, R30 ;  /* 0x00000011051e7224 */ /* 0x000fe200078e021e */
[C---:B------:R-:W-:Y:S01]  /*0f60*/  IADD3 R17, R25.reuse, 0x8, RZ ;  /* 0x0000000819117810 */ /* 0x040fe20007ffe0ff */
[--C-:B------:R-:W-:Y:S01]  /*0f70*/  @!P6 IMAD.IADD R26, R26, 0x1, -R5.reuse ;  /* 0x000000011a1ae824 */ /* 0x100fe200078e0a05 */
[----:B------:R-:W-:Y:S01]  /*0f80*/  ISETP.GE.AND P6, PT, R25, RZ, PT ;  /* 0x000000ff1900720c */ /* 0x000fe20003fc6270 */
[C---:B------:R-:W-:Y:S01]  /*0f90*/  IMAD R36, R5.reuse, R11, R36 ;  /* 0x0000000b05247224 */ /* 0x040fe200078e0224 */
[----:B------:R-:W-:Y:S01]  /*0fa0*/  IABS R42, R17 ;  /* 0x00000011002a7213 */ /* 0x000fe20000000000 */
[--C-:B------:R-:W-:Y:S01]  /*0fb0*/  @!P5 IMAD.IADD R24, R24, 0x1, -R5.reuse ;  /* 0x000000011818d824 */ /* 0x100fe200078e0a05 */
[C---:B------:R-:W-:Y:S01]  /*0fc0*/  ISETP.GT.U32.AND P5, PT, R5.reuse, R30, PT ;  /* 0x0000001e0500720c */ /* 0x040fe20003fa4070 */
[----:B------:R-:W-:Y:S01]  /*0fd0*/  @!P3 IMAD.MOV R20, RZ, RZ, -R20 ;  /* 0x000000ffff14b224 */ /* 0x000fe200078e0a14 */
[C---:B------:R-:W-:Y:S01]  /*0fe0*/  ISETP.GT.U32.AND P3, PT, R5.reuse, R26, PT ;  /* 0x0000001a0500720c */ /* 0x040fe20003f64070 */
[----:B------:R-:W-:Y:S01]  /*0ff0*/  @!P4 IMAD.IADD R28, R28, 0x1, -R5 ;  /* 0x000000011c1cc824 */ /* 0x000fe200078e0a05 */
[----:B------:R-:W-:Y:S01]  /*1000*/  ISETP.GT.U32.AND P4, PT, R5, R36, PT ;  /* 0x000000240500720c */ /* 0x000fe20003f84070 */
[----:B------:R-:W-:-:S04]  /*1010*/  IMAD.HI.U32 R13, R9, R40, RZ ;  /* 0x00000028090d7227 */ /* 0x000fc800078e00ff */
[----:B------:R-:W-:Y:S02]  /*1020*/  IMAD.MOV R13, RZ, RZ, -R13 ;  /* 0x000000ffff0d7224 */ /* 0x000fe400078e0a0d */
[----:B------:R-:W-:-:S04]  /*1030*/  IMAD.HI.U32 R11, R9, R42, RZ ;  /* 0x0000002a090b7227 */ /* 0x000fc800078e00ff */
[C---:B------:R-:W-:Y:S02]  /*1040*/  IMAD R40, R5.reuse, R13, R40 ;  /* 0x0000000d05287224 */ /* 0x040fe400078e0228 */
[----:B------:R-:W-:Y:S01]  /*1050*/  @!P5 IMAD.IADD R30, R30, 0x1, -R5 ;  /* 0x000000011e1ed824 */ /* 0x000fe200078e0a05 */
[C---:B------:R-:W-:Y:S01]  /*1060*/  ISETP.GT.U32.AND P5, PT, R5.reuse, R28, PT ;  /* 0x0000001c0500720c */ /* 0x040fe20003fa4070 */
[----:B------:R-:W-:Y:S02]  /*1070*/  IMAD.MOV R13, RZ, RZ, -R11 ;  /* 0x000000ffff0d7224 */ /* 0x000fe400078e0a0b */
[----:B------:R-:W-:Y:S01]  /*1080*/  @!P3 IMAD.IADD R26, R26, 0x1, -R5 ;  /* 0x000000011a1ab824 */ /* 0x000fe200078e0a05 */
[----:B------:R-:W-:Y:S01]  /*1090*/  ISETP.GT.U32.AND P3, PT, R5, R40, PT ;  /* 0x000000280500720c */ /* 0x000fe20003f64070 */
[----:B------:R-:W-:-:S04]  /*10a0*/  IMAD.HI.U32 R11, R9, R44, RZ ;  /* 0x0000002c090b7227 */ /* 0x000fc800078e00ff */
[----:B------:R-:W-:Y:S02]  /*10b0*/  @!P4 IMAD.IADD R36, R36, 0x1, -R5 ;  /* 0x000000012424c824 */ /* 0x000fe400078e0a05 */
[----:B------:R-:W-:-:S03]  /*10c0*/  IMAD.HI.U32 R9, R9, R46, RZ ;  /* 0x0000002e09097227 */ /* 0x000fc600078e00ff */
[C---:B------:R-:W-:Y:S01]  /*10d0*/  ISETP.GT.U32.AND P4, PT, R5.reuse, R36, PT ;  /* 0x000000240500720c */ /* 0x040fe20003f84070 */
[----:B------:R-:W-:Y:S01]  /*10e0*/  @!P0 IMAD.MOV R10, RZ, RZ, -R10 ;  /* 0x000000ffff0a8224 */ /* 0x000fe200078e0a0a */
[C---:B------:R-:W-:Y:S01]  /*10f0*/  ISETP.GT.U32.AND P0, PT, R5.reuse, R30, PT ;  /* 0x0000001e0500720c */ /* 0x040fe20003f04070 */
[----:B------:R-:W-:Y:S02]  /*1100*/  IMAD.MOV R9, RZ, RZ, -R9 ;  /* 0x000000ffff097224 */ /* 0x000fe400078e0a09 */
[C---:B------:R-:W-:Y:S02]  /*1110*/  IMAD R42, R5.reuse, R13, R42 ;  /* 0x0000000d052a7224 */ /* 0x040fe400078e022a */
[C---:B------:R-:W-:Y:S01]  /*1120*/  IMAD R46, R5.reuse, R9, R46 ;  /* 0x00000009052e7224 */ /* 0x040fe200078e022e */
[----:B------:R-:W-:Y:S01]  /*1130*/  LOP3.LUT R9, R0, 0x1c0, RZ, 0xc0, !PT ;  /* 0x000001c000097812 */ /* 0x000fe200078ec0ff */
[----:B------:R-:W-:Y:S02]  /*1140*/  IMAD.MOV R11, RZ, RZ, -R11 ;  /* 0x000000ffff0b7224 */ /* 0x000fe400078e0a0b */
[--C-:B------:R-:W-:Y:S01]  /*1150*/  @!P5 IMAD.IADD R28, R28, 0x1, -R5.reuse ;  /* 0x000000011c1cd824 */ /* 0x100fe200078e0a05 */
[C---:B------:R-:W-:Y:S01]  /*1160*/  ISETP.GT.U32.AND P5, PT, R5.reuse, R42, PT ;  /* 0x0000002a0500720c */ /* 0x040fe20003fa4070 */
[----:B------:R-:W-:Y:S01]  /*1170*/  @!P3 IMAD.IADD R40, R40, 0x1, -R5 ;  /* 0x000000012828b824 */ /* 0x000fe200078e0a05 */
[C---:B------:R-:W-:Y:S01]  /*1180*/  ISETP.GT.U32.AND P3, PT, R5.reuse, R46, PT ;  /* 0x0000002e0500720c */ /* 0x040fe20003f64070 */
[----:B------:R-:W-:Y:S01]  /*1190*/  IMAD R44, R5, R11, R44 ;  /* 0x0000000b052c7224 */ /* 0x000fe200078e022c */
[----:B------:R-:W-:Y:S01]  /*11a0*/  SHF.R.U32.HI R11, RZ, 0x3, R80 ;  /* 0x00000003ff0b7819 */ /* 0x000fe20000011650 */
[----:B------:R-:W-:Y:S01]  /*11b0*/  IMAD.SHL.U32 R13, R0, 0x40, RZ ;  /* 0x00000040000d7824 */ /* 0x000fe200078e00ff */
[----:B------:R-:W-:Y:S01]  /*11c0*/  SHF.R.U32.HI R9, RZ, 0x2, R9 ;  /* 0x00000002ff097819 */ /* 0x000fe20000011609 */
[----:B------:R-:W-:Y:S01]  /*11d0*/  IMAD.HI.U32 R23, R23, R15, RZ ;  /* 0x0000000f17177227 */ /* 0x000fe200078e00ff */
[----:B------:R-:W-:-:S02]  /*11e0*/  LOP3.LUT R58, R11, 0x3fe, R8, 0x78, !PT ;  /* 0x000003fe0b3a7812 */ /* 0x000fc400078e7808 */
[----:B------:R-:W-:Y:S01]  /*11f0*/  LOP3.LUT R32, R13, 0x1800, RZ, 0xc0, !PT ;  /* 0x000018000d207812 */ /* 0x000fe200078ec0ff */
[--C-:B------:R-:W-:Y:S01]  /*1200*/  @!P0 IMAD.IADD R30, R30, 0x1, -R5.reuse ;  /* 0x000000011e1e8824 */ /* 0x100fe200078e0a05 */
[----:B------:R-:W-:Y:S01]  /*1210*/  ISETP.GE.AND P0, PT, R19, RZ, PT ;  /* 0x000000ff1300720c */ /* 0x000fe20003f06270 */
[----:B------:R-:W-:Y:S01]  /*1220*/  @!P4 IMAD.IADD R36, R36, 0x1, -R5 ;  /* 0x000000012424c824 */ /* 0x000fe200078e0a05 */
[----:B------:R-:W-:Y:S01]  /*1230*/  ISETP.GT.U32.AND P4, PT, R5, R44, PT ;  /* 0x0000002c0500720c */ /* 0x000fe20003f84070 */
[----:B------:R-:W-:Y:S01]  /*1240*/  IMAD.MOV R23, RZ, RZ, -R23 ;  /* 0x000000ffff177224 */ /* 0x000fe200078e0a17 */
[----:B------:R-:W-:Y:S01]  /*1250*/  LOP3.LUT R59, R9, 0x3fe, R8, 0x78, !PT ;  /* 0x000003fe093b7812 */ /* 0x000fe200078e7808 */
[----:B------:R-:W-:Y:S01]  /*1260*/  @!P5 IMAD.IADD R42, R42, 0x1, -R5 ;  /* 0x000000012a2ad824 */ /* 0x000fe200078e0a05 */
[----:B------:R-:W-:Y:S01]  /*1270*/  ISETP.GE.AND P5, PT, R21, RZ, PT ;  /* 0x000000ff1500720c */ /* 0x000fe20003fa6270 */
[----:B------:R-:W-:Y:S01]  /*1280*/  IMAD R19, R6, R23, R15 ;  /* 0x0000001706137224 */ /* 0x000fe200078e020f */
[----:B------:R-:W-:Y:S01]  /*1290*/  LOP3.LUT R13, R13, 0x400, RZ, 0xc0, !PT ;  /* 0x000004000d0d7812 */ /* 0x000fe200078ec0ff */
[----:B------:R-:W-:Y:S01]  /*12a0*/  IMAD R23, R7, 0x100, R32 ;  /* 0x0000010007177824 */ /* 0x000fe200078e0220 */
[----:B------:R-:W-:Y:S01]  /*12b0*/  LOP3.LUT R57, R58, 0x40, RZ, 0x3c, !PT ;  /* 0x000000403a397812 */ /* 0x000fe200078e3cff */
[----:B------:R-:W-:-:S02]  /*12c0*/  IMAD.MOV.U32 R32, RZ, RZ, R24 ;  /* 0x000000ffff207224 */ /* 0x000fc400078e0018 */
[--C-:B------:R-:W-:Y:S02]  /*12d0*/  @!P3 IMAD.IADD R46, R46, 0x1, -R5.reuse ;  /* 0x000000012e2eb824 */ /* 0x100fe400078e0a05 */
[----:B------:R-:W-:Y:S02]  /*12e0*/  IMAD.MOV.U32 R34, RZ, RZ, R26 ;  /* 0x000000ffff227224 */ /* 0x000fe400078e001a */
[----:B------:R-:W-:Y:S01]  /*12f0*/  @!P1 IMAD.MOV R32, RZ, RZ, -R32 ;  /* 0x000000ffff209224 */ /* 0x000fe200078e0a20 */
[C---:B------:R-:W-:Y:S01]  /*1300*/  ISETP.GT.U32.AND P1, PT, R5.reuse, R42, PT ;  /* 0x0000002a0500720c */ /* 0x040fe20003f24070 */
[----:B------:R-:W-:Y:S01]  /*1310*/  @!P0 IMAD.MOV R34, RZ, RZ, -R34 ;  /* 0x000000ffff228224 */ /* 0x000fe200078e0a22 */
[C---:B------:R-:W-:Y:S01]  /*1320*/  ISETP.GT.U32.AND P0, PT, R5.reuse, R46, PT ;  /* 0x0000002e0500720c */ /* 0x040fe20003f04070 */
[----:B------:R-:W-:Y:S01]  /*1330*/  @!P4 IMAD.IADD R44, R44, 0x1, -R5 ;  /* 0x000000012c2cc824 */ /* 0x000fe200078e0a05 */
[----:B------:R-:W-:Y:S01]  /*1340*/  ISETP.GT.U32.AND P4, PT, R6, R19, PT ;  /* 0x000000130600720c */ /* 0x000fe20003f84070 */
[----:B------:R-:W-:Y:S01]  /*1350*/  @!P2 IMAD.MOV R22, RZ, RZ, -R22 ;  /* 0x000000ffff16a224 */ /* 0x000fe200078e0a16 */
[C---:B------:R-:W-:Y:S01]  /*1360*/  ISETP.GT.U32.AND P2, PT, R5.reuse, R40, PT ;  /* 0x000000280500720c */ /* 0x040fe20003f44070 */
[----:B------:R-:W-:Y:S01]  /*1370*/  IMAD.MOV.U32 R38, RZ, RZ, R28 ;  /* 0x000000ffff267224 */ /* 0x000fe200078e001c */
[----:B------:R-:W-:Y:S01]  /*1380*/  ISETP.GT.U32.AND P3, PT, R5, R44, PT ;  /* 0x0000002c0500720c */ /* 0x000fe20003f64070 */
[----:B------:R-:W-:-:S02]  /*1390*/  IMAD.SHL.U32 R7, R7, 0x10, RZ ;  /* 0x0000001007077824 */ /* 0x000fc400078e00ff */
[----:B------:R-:W-:Y:S01]  /*13a0*/  @!P5 IMAD.MOV R38, RZ, RZ, -R38 ;  /* 0x000000ffff26d224 */ /* 0x000fe200078e0a26 */
[----:B------:R-:W-:Y:S01]  /*13b0*/  ISETP.GE.AND P5, PT, R27, RZ, PT ;  /* 0x000000ff1b00720c */ /* 0x000fe20003fa6270 */
[--C-:B------:R-:W-:Y:S01]  /*13c0*/  @!P1 IMAD.IADD R42, R42, 0x1, -R5.reuse ;  /* 0x000000012a2a9824 */ /* 0x100fe200078e0a05 */
[----:B------:R-:W-:Y:S01]  /*13d0*/  ISETP.GE.AND P1, PT, R31, RZ, PT ;  /* 0x000000ff1f00720c */ /* 0x000fe20003f26270 */
[--C-:B------:R-:W-:Y:S01]  /*13e0*/  @!P0 IMAD.IADD R46, R46, 0x1, -R5.reuse ;  /* 0x000000012e2e8824 */ /* 0x100fe200078e0a05 */
[----:B------:R-:W-:Y:S01]  /*13f0*/  ISETP.GE.AND P0, PT, R33, RZ, PT ;  /* 0x000000ff2100720c */ /* 0x000fe20003f06270 */
[----:B------:R-:W-:Y:S01]  /*1400*/  @!P4 IMAD.IADD R19, R19, 0x1, -R6 ;  /* 0x000000011313c824 */ /* 0x000fe200078e0a06 */
[----:B------:R-:W-:Y:S01]  /*1410*/  LOP3.LUT R24, R7, 0x30, R8, 0x78, !PT ;  /* 0x0000003007187812 */ /* 0x000fe200078e7808 */
[--C-:B------:R-:W-:Y:S01]  /*1420*/  @!P2 IMAD.IADD R40, R40, 0x1, -R5.reuse ;  /* 0x000000012828a824 */ /* 0x100fe200078e0a05 */
[----:B------:R-:W-:Y:S01]  /*1430*/  ISETP.GE.AND P2, PT, R29, RZ, PT ;  /* 0x000000ff1d00720c */ /* 0x000fe20003f46270 */
[----:B------:R-:W-:Y:S01]  /*1440*/  @!P3 IMAD.IADD R44, R44, 0x1, -R5 ;  /* 0x000000012c2cb824 */ /* 0x000fe200078e0a05 */
[----:B------:R-:W-:Y:S01]  /*1450*/  ISETP.GT.U32.AND P4, PT, R6, R19, PT ;  /* 0x000000130600720c */ /* 0x000fe20003f84070 */
[----:B------:R-:W-:Y:S01]  /*1460*/  IMAD.IADD R23, R23, 0x1, R24 ;  /* 0x0000000117177824 */ /* 0x000fe200078e0218 */
[----:B------:R-:W-:Y:S01]  /*1470*/  ISETP.GE.AND P3, PT, R17, RZ, PT ;  /* 0x000000ff1100720c */ /* 0x000fe20003f66270 */
[----:B------:R-:W-:Y:S01]  /*1480*/  IMAD.MOV.U32 R8, RZ, RZ, R30 ;  /* 0x000000ffff087224 */ /* 0x000fe200078e001e */
[----:B------:R-:W-:Y:S01]  /*1490*/  LOP3.LUT R5, RZ, c[0x0][0x17c], RZ, 0x33, !PT ;  /* 0x00005f00ff057a12 */ /* 0x000fe200078e33ff */
[----:B------:R-:W-:Y:S01]  /*14a0*/  @!P1 IMAD.MOV R40, RZ, RZ, -R40 ;  /* 0x000000ffff289224 */ /* 0x000fe200078e0a28 */
[----:B------:R-:W-:Y:S01]  /*14b0*/  ISETP.GE.AND P1, PT, R2, RZ, PT ;  /* 0x000000ff0200720c */ /* 0x000fe20003f26270 */
[----:B------:R-:W-:Y:S01]  /*14c0*/  @!P0 IMAD.MOV R44, RZ, RZ, -R44 ;  /* 0x000000ffff2c8224 */ /* 0x000fe200078e0a2c */
[----:B------:R-:W-:Y:S01]  /*14d0*/  ISETP.NE.AND P0, PT, RZ, c[0x0][0x178], PT ;  /* 0x00005e00ff007a0c */ /* 0x000fe20003f05270 */
[----:B------:R-:W-:-:S02]  /*14e0*/  @!P5 IMAD.MOV R8, RZ, RZ, -R8 ;  /* 0x000000ffff08d224 */ /* 0x000fc400078e0a08 */
[----:B------:R-:W-:Y:S02]  /*14f0*/  @!P6 IMAD.MOV R46, RZ, RZ, -R46 ;  /* 0x000000ffff2ee224 */ /* 0x000fe400078e0a2e */
[----:B------:R-:W-:Y:S01]  /*1500*/  @!P4 IMAD.IADD R19, R19, 0x1, -R6 ;  /* 0x000000011313c824 */ /* 0x000fe200078e0a06 */
[----:B------:R-:W-:Y:S01]  /*1510*/  ISETP.NE.AND P4, PT, RZ, c[0x0][0x17c], PT ;  /* 0x00005f00ff007a0c */ /* 0x000fe20003f85270 */
[----:B------:R-:W-:Y:S02]  /*1520*/  IMAD.MOV.U32 R6, RZ, RZ, R36 ;  /* 0x000000ffff067224 */ /* 0x000fe400078e0024 */
[----:B------:R-:W-:Y:S01]  /*1530*/  IMAD.MOV.U32 R41, RZ, RZ, R19 ;  /* 0x000000ffff297224 */ /* 0x000fe200078e0013 */
[C---:B------:R-:W-:Y:S01]  /*1540*/  SEL R24, R5.reuse, R12, !P4 ;  /* 0x0000000c05187207 */ /* 0x040fe20006000000 */
[----:B------:R-:W-:Y:S01]  /*1550*/  @!P2 IMAD.MOV R6, RZ, RZ, -R6 ;  /* 0x000000ffff06a224 */ /* 0x000fe200078e0a06 */
[C---:B------:R-:W-:Y:S01]  /*1560*/  SEL R25, R5.reuse, R14, !P4 ;  /* 0x0000000e05197207 */ /* 0x040fe20006000000 */
[----:B------:R-:W-:Y:S01]  /*1570*/  @!P1 IMAD.MOV R41, RZ, RZ, -R41 ;  /* 0x000000ffff299224 */ /* 0x000fe200078e0a29 */
[----:B------:R-:W-:Y:S01]  /*1580*/  @!P0 LOP3.LUT R41, RZ, c[0x0][0x178], RZ, 0x33, !PT ;  /* 0x00005e00ff298a12 */ /* 0x000fe200078e33ff */
[----:B------:R-:W-:Y:S01]  /*1590*/  @!P3 IMAD.MOV R42, RZ, RZ, -R42 ;  /* 0x000000ffff2ab224 */ /* 0x000fe200078e0a2a */
[C---:B------:R-:W-:Y:S01]  /*15a0*/  SEL R26, R5.reuse, R16, !P4 ;  /* 0x00000010051a7207 */ /* 0x040fe20006000000 */
[----:B------:R-:W-:Y:S01]  /*15b0*/  IMAD R24, R24, c[0x0][0x190], RZ ;  /* 0x0000640018187a24 */ /* 0x000fe200078e02ff */
[----:B------:R-:W-:Y:S01]  /*15c0*/  SEL R27, R5, R18, !P4 ;  /* 0x00000012051b7207 */ /* 0x000fe20006000000 */
[----:B------:R-:W-:Y:S01]  /*15d0*/  IMAD R25, R25, c[0x0][0x190], RZ ;  /* 0x0000640019197a24 */ /* 0x000fe200078e02ff */
[----:B------:R-:W-:Y:S01]  /*15e0*/  SEL R28, R5, R20, !P4 ;  /* 0x00000014051c7207 */ /* 0x000fe20006000000 */
[----:B------:R-:W-:Y:S01]  /*15f0*/  IMAD R41, R41, c[0x0][0x184], RZ ;  /* 0x0000610029297a24 */ /* 0x000fe200078e02ff */
[C---:B------:R-:W-:Y:S01]  /*1600*/  SEL R29, R5.reuse, R10, !P4 ;  /* 0x0000000a051d7207 */ /* 0x040fe20006000000 */
        /* <DEDUP_REMOVED lines=13> */
[C---:B------:R-:W-:Y:S01]  /*16e0*/  SEL R40, R5.reuse, R40, !P4 ;  /* 0x0000002805287207 */ /* 0x040fe20006000000 */
[----:B------:R-:W-:Y:S01]  /*16f0*/  IMAD R38, R38, c[0x0][0x190], RZ ;  /* 0x0000640026267a24 */ /* 0x000fe200078e02ff */
[----:B------:R-:W-:Y:S01]  /*1700*/  SEL R42, R5, R42, !P4 ;  /* 0x0000002a052a7207 */ /* 0x000fe20006000000 */
[----:B------:R-:W-:Y:S01]  /*1710*/  IMAD R37, R37, c[0x0][0x190], RZ ;  /* 0x0000640025257a24 */ /* 0x000fe200078e02ff */
[----:B------:R-:W-:Y:S01]  /*1720*/  SEL R44, R5, R44, !P4 ;  /* 0x0000002c052c7207 */ /* 0x000fe20006000000 */
[----:B------:R-:W-:Y:S01]  /*1730*/  IMAD R39, R39, c[0x0][0x190], RZ ;  /* 0x0000640027277a24 */ /* 0x000fe200078e02ff */
[----:B------:R-:W-:Y:S01]  /*1740*/  SEL R46, R5, R46, !P4 ;  /* 0x0000002e052e7207 */ /* 0x000fe20006000000 */
[----:B------:R-:W-:Y:S01]  /*1750*/  IMAD R40, R40, c[0x0][0x190], RZ ;  /* 0x0000640028287a24 */ /* 0x000fe200078e02ff */
[----:B------:R-:W-:Y:S01]  /*1760*/  LEA R104, P2, R41, c[0x0][0x160], 0x1 ;  /* 0x0000580029687a11 */ /* 0x000fe200078408ff */
[----:B------:R-:W-:Y:S01]  /*1770*/  IMAD R42, R42, c[0x0][0x190], RZ ;  /* 0x000064002a2a7a24 */ /* 0x000fe200078e02ff */
[----:B------:R-:W-:Y:S01]  /*1780*/  LEA R115, P3, R24, c[0x0][0x168], 0x1 ;  /* 0x00005a0018737a11 */ /* 0x000fe200078608ff */
[----:B------:R-:W-:Y:S01]  /*1790*/  IMAD R85, R44, c[0x0][0x190], RZ ;  /* 0x000064002c557a24 */ /* 0x000fe200078e02ff */
[----:B------:R-:W-:Y:S01]  /*17a0*/  LEA R113, P4, R25, c[0x0][0x168], 0x1 ;  /* 0x00005a0019717a11 */ /* 0x000fe200078808ff */
[----:B------:R-:W-:Y:S01]  /*17b0*/  IMAD R82, R46, c[0x0][0x190], RZ ;  /* 0x000064002e527a24 */ /* 0x000fe200078e02ff */
[----:B------:R-:W-:Y:S01]  /*17c0*/  LEA.HI.X.SX32 R105, R41, c[0x0][0x164], 0x1, P2 ;  /* 0x0000590029697a11 */ /* 0x000fe200010f0eff */
[----:B------:R-:W-:Y:S01]  /*17d0*/  IMAD.MOV.U32 R5, RZ, RZ, c[0x0][0x18c] ;  /* 0x00006300ff057624 */ /* 0x000fe200078e00ff */
[----:B------:R-:W-:Y:S01]  /*17e0*/  LEA.HI.X.SX32 R114, R24, c[0x0][0x16c], 0x1, P3 ;  /* 0x00005b0018727a11 */ /* 0x000fe200018f0eff */
[----:B------:R-:W-:Y:S01]  /*17f0*/  IMAD.MOV.U32 R6, RZ, RZ, c[0x0][0x188] ;  /* 0x00006200ff067624 */ /* 0x000fe200078e00ff */
[----:B------:R-:W-:Y:S01]  /*1800*/  LEA.HI.X.SX32 R112, R25, c[0x0][0x16c], 0x1, P4 ;  /* 0x00005b0019707a11 */ /* 0x000fe200020f0eff */
[----:B------:R-:W-:Y:S01]  /*1810*/  IMAD.IADD R56, R13, 0x1, R56 ;  /* 0x000000010d387824 */ /* 0x000fe200078e0238 */
[----:B------:R-:W-:Y:S01]  /*1820*/  LEA R111, P5, R26, c[0x0][0x168], 0x1 ;  /* 0x00005a001a6f7a11 */ /* 0x000fe200078a08ff */
[----:B------:R-:W-:Y:S01]  /*1830*/  CS2R R32, SRZ ;  /* 0x0000000000207805 */ /* 0x000fe2000001ff00 */
[----:B------:R-:W-:Y:S01]  /*1840*/  LEA R108, P6, R27, c[0x0][0x168], 0x1 ;  /* 0x00005a001b6c7a11 */ /* 0x000fe200078c08ff */
[----:B------:R-:W-:Y:S01]  /*1850*/  CS2R R34, SRZ ;  /* 0x0000000000227805 */ /* 0x000fe2000001ff00 */
[----:B------:R-:W-:Y:S01]  /*1860*/  LEA R106, P0, R28, c[0x0][0x168], 0x1 ;  /* 0x00005a001c6a7a11 */ /* 0x000fe200078008ff */
[----:B------:R-:W-:Y:S01]  /*1870*/  IMAD.SHL.U32 R5, R5, 0x80, RZ ;  /* 0x0000008005057824 */ /* 0x000fe200078e00ff */
[----:B------:R-:W-:Y:S01]  /*1880*/  LEA R102, P1, R29, c[0x0][0x168], 0x1 ;  /* 0x00005a001d667a11 */ /* 0x000fe200078208ff */
[----:B------:R-:W-:Y:S01]  /*1890*/  IMAD.SHL.U32 R6, R6, 0x80, RZ ;  /* 0x0000008006067824 */ /* 0x000fe200078e00ff */
[----:B------:R-:W-:Y:S01]  /*18a0*/  LEA R100, P2, R30, c[0x0][0x168], 0x1 ;  /* 0x00005a001e647a11 */ /* 0x000fe200078408ff */
[----:B------:R-:W-:Y:S01]  /*18b0*/  IMAD R7, R63, c[0x0][0x188], RZ ;  /* 0x000062003f077a24 */ /* 0x000fe200078e02ff */
[----:B------:R-:W-:Y:S01]  /*18c0*/  LEA R98, P3, R31, c[0x0][0x168], 0x1 ;  /* 0x00005a001f627a11 */ /* 0x000fe200078608ff */
[----:B------:R-:W-:Y:S01]  /*18d0*/  IMAD R8, R64, c[0x0][0x188], RZ ;  /* 0x0000620040087a24 */ /* 0x000fe200078e02ff */
[----:B------:R-:W-:Y:S01]  /*18e0*/  LEA R96, P4, R36, c[0x0][0x168], 0x1 ;  /* 0x00005a0024607a11 */ /* 0x000fe200078808ff */
[----:B------:R-:W-:Y:S01]  /*18f0*/  IMAD R9, R65, c[0x0][0x188], RZ ;  /* 0x0000620041097a24 */ /* 0x000fe200078e02ff */
[----:B------:R-:W-:Y:S01]  /*1900*/  LEA.HI.X.SX32 R110, R26, c[0x0][0x16c], 0x1, P5 ;  /* 0x00005b001a6e7a11 */ /* 0x000fe200028f0eff */
        /* <DEDUP_REMOVED lines=13> */
[----:B------:R-:W-:Y:S01]  /*19e0*/  LEA R45, P5, R38, c[0x0][0x168], 0x1 ;  /* 0x00005a00262d7a11 */ /* 0x000fe200078a08ff */
        /* <DEDUP_REMOVED lines=9> */
[----:B------:R-:W-:-:S02]  /*1a80*/  LEA R84, P3, R85, c[0x0][0x168], 0x1 ;  /* 0x00005a0055547a11 */ /* 0x000fc400078608ff */
[----:B------:R-:W-:Y:S02]  /*1a90*/  LEA R83, P4, R82, c[0x0][0x168], 0x1 ;  /* 0x00005a0052537a11 */ /* 0x000fe400078808ff */
[----:B------:R-:W-:Y:S02]  /*1aa0*/  LOP3.LUT R22, R23, 0x40, RZ, 0x3c, !PT ;  /* 0x0000004017167812 */ /* 0x000fe400078e3cff */
[----:B------:R-:W-:Y:S02]  /*1ab0*/  LEA.HI.X.SX32 R46, R38, c[0x0][0x16c], 0x1, P5 ;  /* 0x00005b00262e7a11 */ /* 0x000fe400028f0eff */
[----:B------:R-:W-:Y:S02]  /*1ac0*/  LEA.HI.X.SX32 R44, R37, c[0x0][0x16c], 0x1, P6 ;  /* 0x00005b00252c7a11 */ /* 0x000fe400030f0eff */
[----:B------:R-:W-:Y:S02]  /*1ad0*/  LEA.HI.X.SX32 R54, R39, c[0x0][0x16c], 0x1, P0 ;  /* 0x00005b0027367a11 */ /* 0x000fe400000f0eff */
[----:B------:R-:W-:-:S02]  /*1ae0*/  LEA.HI.X.SX32 R89, R40, c[0x0][0x16c], 0x1, P1 ;  /* 0x00005b0028597a11 */ /* 0x000fc400008f0eff */
[----:B------:R-:W-:Y:S02]  /*1af0*/  LEA.HI.X.SX32 R87, R42, c[0x0][0x16c], 0x1, P2 ;  /* 0x00005b002a577a11 */ /* 0x000fe400010f0eff */
[----:B------:R-:W-:Y:S02]  /*1b00*/  LEA.HI.X.SX32 R85, R85, c[0x0][0x16c], 0x1, P3 ;  /* 0x00005b0055557a11 */ /* 0x000fe400018f0eff */
[----:B------:R-:W-:Y:S02]  /*1b10*/  LEA.HI.X.SX32 R82, R82, c[0x0][0x16c], 0x1, P4 ;  /* 0x00005b0052527a11 */ /* 0x000fe400020f0eff */
.L_x_1:
[----:B------:R-:W-:Y:S01]  /*1b20*/  ISETP.GE.AND P0, PT, R79, UR4, PT ;  /* 0x000000044f007c0c */ /* 0x000fe2000bf06270 */
[----:B------:R-:W-:Y:S01]  /*1b30*/  IMAD.WIDE R24, R60, 0x2, R104 ;  /* 0x000000023c187825 */ /* 0x000fe200078e0268 */
[----:B------:R-:W-:Y:S02]  /*1b40*/  PRMT R116, RZ, 0x7610, R116 ;  /* 0x00007610ff747816 */ /* 0x000fe40000000074 */
[----:B------:R-:W-:-:S09]  /*1b50*/  ISETP.GE.AND P1, PT, R78, UR4, PT ;  /* 0x000000044e007c0c */ /* 0x000fd2000bf26270 */
[----:B------:R0:W2:Y:S01]  /*1b60*/  @!P0 LDG.E.U16 R116, [R24.64] ;  /* 0x0000000618748981 */ /* 0x0000a2000c1e1500 */
[----:B------:R-:W-:Y:S02]  /*1b70*/  PRMT R55, RZ, 0x7610, R55 ;  /* 0x00007610ff377816 */ /* 0x000fe40000000037 */
[----:B------:R-:W-:Y:S01]  /*1b80*/  ISETP.GE.AND P0, PT, R77, UR4, PT ;  /* 0x000000044d007c0c */ /* 0x000fe2000bf06270 */
[----:B0-----:R-:W-:Y:S01]  /*1b90*/  IMAD.WIDE R24, R21, 0x2, R104 ;  /* 0x0000000215187825 */ /* 0x001fe200078e0268 */
[----:B------:R-:W-:Y:S02]  /*1ba0*/  PRMT R53, RZ, 0x7610, R53 ;  /* 0x00007610ff357816 */ /* 0x000fe40000000035 */
[----:B------:R-:W-:Y:S02]  /*1bb0*/  ISETP.GE.AND P2, PT, R75, UR4, PT ;  /* 0x000000044b007c0c */ /* 0x000fe4000bf46270 */
[----:B------:R0:W3:Y:S01]  /*1bc0*/  @!P1 LDG.E.U16 R55, [R24.64] ;  /* 0x0000000618379981 */ /* 0x0000e2000c1e1500 */
[----:B------:R-:W-:Y:S01]  /*1bd0*/  ISETP.GE.AND P1, PT, R76, UR4, PT ;  /* 0x000000044c007c0c */ /* 0x000fe2000bf26270 */
[----:B------:R-:W-:Y:S01]  /*1be0*/  IMAD.WIDE R26, R19, 0x2, R104 ;  /* 0x00000002131a7825 */ /* 0x000fe200078e0268 */
[----:B------:R-:W-:-:S03]  /*1bf0*/  ISETP.GE.AND P3, PT, R74, UR4, PT ;  /* 0x000000044a007c0c */ /* 0x000fc6000bf66270 */
[----:B0-----:R-:W-:Y:S01]  /*1c00*/  IMAD.WIDE R24, R20, 0x2, R104 ;  /* 0x0000000214187825 */ /* 0x001fe200078e0268 */
[----:B------:R-:W-:Y:S02]  /*1c10*/  PRMT R52, RZ, 0x7610, R52 ;  /* 0x00007610ff347816 */ /* 0x000fe40000000034 */
[----:B------:R-:W-:Y:S02]  /*1c20*/  PRMT R47, RZ, 0x7610, R47 ;  /* 0x00007610ff2f7816 */ /* 0x000fe4000000002f */
[----:B------:R0:W4:Y:S01]  /*1c30*/  @!P0 LDG.E.U16 R53, [R24.64] ;  /* 0x0000000618358981 */ /* 0x000122000c1e1500 */
[----:B------:R-:W-:Y:S01]  /*1c40*/  ISETP.GE.AND P0, PT, R73, UR4, PT ;  /* 0x0000000449007c0c */ /* 0x000fe2000bf06270 */
[--C-:B------:R-:W-:Y:S02]  /*1c50*/  IMAD.WIDE R28, R18, 0x2, R104.reuse ;  /* 0x00000002121c7825 */ /* 0x100fe400078e0268 */
[----:B------:R1:W5:Y:S01]  /*1c60*/  @!P1 LDG.E.U16 R52, [R26.64] ;  /* 0x000000061a349981 */ /* 0x000362000c1e1500 */
[----:B------:R-:W-:Y:S01]  /*1c70*/  ISETP.GE.AND P1, PT, R72, UR4, PT ;  /* 0x0000000448007c0c */ /* 0x000fe2000bf26270 */
[----:B------:R-:W-:-:S02]  /*1c80*/  IMAD.WIDE R30, R17, 0x2, R104 ;  /* 0x00000002111e7825 */ /* 0x000fc400078e0268 */
[----:B------:R1:W3:Y:S01]  /*1c90*/  @!P2 LDG.E.U16 R47, [R28.64] ;  /* 0x000000061c2fa981 */ /* 0x0002e2000c1e1500 */
[----:B------:R-:W-:Y:S02]  /*1ca0*/  ISETP.GE.AND P2, PT, R70, UR4, PT ;  /* 0x0000000446007c0c */ /* 0x000fe4000bf46270 */
[----:B0-----:R-:W-:Y:S02]  /*1cb0*/  PRMT R24, RZ, 0x7610, R24 ;  /* 0x00007610ff187816 */ /* 0x001fe40000000018 */
[----:B------:R-:W-:Y:S02]  /*1cc0*/  PRMT R25, RZ, 0x7610, R25 ;  /* 0x00007610ff197816 */ /* 0x000fe40000000019 */
[----:B-1----:R-:W-:Y:S02]  /*1cd0*/  PRMT R26, RZ, 0x7610, R26 ;  /* 0x00007610ff1a7816 */ /* 0x002fe4000000001a */
[----:B------:R0:W5:Y:S01]  /*1ce0*/  @!P3 LDG.E.U16 R24, [R30.64] ;  /* 0x000000061e18b981 */ /* 0x000162000c1e1500 */
[----:B------:R-:W-:Y:S01]  /*1cf0*/  IMAD.WIDE R28, R16, 0x2, R104 ;  /* 0x00000002101c7825 */ /* 0x000fe200078e0268 */
[----:B------:R-:W-:-:S02]  /*1d00*/  ISETP.GE.AND P3, PT, R69, UR4, PT ;  /* 0x0000000445007c0c */ /* 0x000fc4000bf66270 */
[----:B------:R-:W-:Y:S02]  /*1d10*/  PRMT R27, RZ, 0x7610, R27 ;  /* 0x00007610ff1b7816 */ /* 0x000fe4000000001b */
[----:B------:R1:W5:Y:S01]  /*1d20*/  @!P0 LDG.E.U16 R25, [R28.64] ;  /* 0x000000061c198981 */ /* 0x000362000c1e1500 */
[----:B------:R-:W-:Y:S01]  /*1d30*/  ISETP.GE.AND P0, PT, R68, UR4, PT ;  /* 0x0000000444007c0c */ /* 0x000fe2000bf06270 */
[----:B------:R-:W-:-:S04]  /*1d40*/  IMAD.WIDE R36, R14, 0x2, R104 ;  /* 0x000000020e247825 */ /* 0x000fc800078e0268 */
[----:B0-----:R-:W-:Y:S01]  /*1d50*/  IMAD.WIDE R30, R15, 0x2, R104 ;  /* 0x000000020f1e7825 */ /* 0x001fe200078e0268 */
[----:B------:R0:W5:Y:S01]  /*1d60*/  @!P2 LDG.E.U16 R27, [R36.64] ;  /* 0x00000006241ba981 */ /* 0x000162000c1e1500 */
[----:B------:R-:W-:Y:S02]  /*1d70*/  ISETP.GE.AND P4, PT, R67, UR4, PT ;  /* 0x0000000443007c0c */ /* 0x000fe4000bf86270 */
[----:B-1----:R-:W-:Y:S01]  /*1d80*/  PRMT R28, RZ, 0x7610, R28 ;  /* 0x00007610ff1c7816 */ /* 0x002fe2000000001c */
[----:B------:R1:W5:Y:S01]  /*1d90*/  @!P1 LDG.E.U16 R26, [R30.64] ;  /* 0x000000061e1a9981 */ /* 0x000362000c1e1500 */
[----:B------:R-:W-:Y:S01]  /*1da0*/  PRMT R29, RZ, 0x7610, R29 ;  /* 0x00007610ff1d7816 */ /* 0x000fe2000000001d */
[--C-:B------:R-:W-:Y:S01]  /*1db0*/  IMAD.WIDE R38, R12, 0x2, R104.reuse ;  /* 0x000000020c267825 */ /* 0x100fe200078e0268 */
[----:B------:R-:W-:Y:S02]  /*1dc0*/  ISETP.GE.AND P1, PT, R66, UR4, PT ;  /* 0x0000000442007c0c */ /* 0x000fe4000bf26270 */
[----:B------:R-:W-:Y:S01]  /*1dd0*/  ISETP.GE.AND P2, PT, R65, UR4, PT ;  /* 0x0000000441007c0c */ /* 0x000fe2000bf46270 */
[----:B0-----:R-:W-:Y:S01]  /*1de0*/  IMAD.WIDE R36, R13, 0x2, R104 ;  /* 0x000000020d247825 */ /* 0x001fe200078e0268 */
[----:B------:R0:W5:Y:S01]  /*1df0*/  @!P0 LDG.E.U16 R29, [R38.64] ;  /* 0x00000006261d8981 */ /* 0x000162000c1e1500 */
[----:B------:R-:W-:-:S02]  /*1e00*/  ISETP.GE.AND P0, PT, R64, UR4, PT ;  /* 0x0000000440007c0c */ /* 0x000fc4000bf06270 */
[----:B-1----:R-:W-:Y:S01]  /*1e10*/  PRMT R31, RZ, 0x7610, R31 ;  /* 0x00007610ff1f7816 */ /* 0x002fe2000000001f */
[----:B------:R1:W5:Y:S01]  /*1e20*/  @!P3 LDG.E.U16 R28, [R36.64] ;  /* 0x00000006241cb981 */ /* 0x000362000c1e1500 */
[----:B------:R-:W-:Y:S01]  /*1e30*/  ISETP.GE.AND P3, PT, R63, UR4, PT ;  /* 0x000000043f007c0c */ /* 0x000fe2000bf66270 */
[----:B------:R-:W-:Y:S01]  /*1e40*/  IMAD.WIDE R40, R11, 0x2, R104 ;  /* 0x000000020b287825 */ /* 0x000fe200078e0268 */
[----:B------:R-:W-:-:S03]  /*1e50*/  PRMT R30, RZ, 0x7610, R30 ;  /* 0x00007610ff1e7816 */ /* 0x000fc6000000001e */
[----:B0-----:R-:W-:-:S03]  /*1e60*/  IMAD.WIDE R38, R10, 0x2, R104 ;  /* 0x000000020a267825 */ /* 0x001fc600078e0268 */
[----:B------:R0:W5:Y:S01]  /*1e70*/  @!P4 LDG.E.U16 R30, [R40.64] ;  /* 0x00000006281ec981 */ /* 0x000162000c1e1500 */
[----:B-1----:R-:W-:Y:S01]  /*1e80*/  PRMT R36, RZ, 0x7610, R36 ;  /* 0x00007610ff247816 */ /* 0x002fe20000000024 */
[----:B------:R-:W-:Y:S01]  /*1e90*/  IMAD.WIDE R42, R9, 0x2, R104 ;  /* 0x00000002092a7825 */ /* 0x000fe200078e0268 */
[----:B------:R-:W-:Y:S01]  /*1ea0*/  PRMT R37, RZ, 0x7610, R37 ;  /* 0x00007610ff257816 */ /* 0x000fe20000000025 */
[----:B------:R1:W5:Y:S04]  /*1eb0*/  @!P1 LDG.E.U16 R31, [R38.64] ;  /* 0x00000006261f9981 */ /* 0x000368000c1e1500 */
[----:B------:R1:W5:Y:S01]  /*1ec0*/  @!P2 LDG.E.U16 R36, [R42.64] ;  /* 0x000000062a24a981 */ /* 0x000362000c1e1500 */
[----:B0-----:R-:W-:Y:S01]  /*1ed0*/  IMAD.WIDE R40, R8, 0x2, R104 ;  /* 0x0000000208287825 */ /* 0x001fe200078e0268 */
[----:B-1----:R-:W-:-:S04]  /*1ee0*/  PRMT R38, RZ, 0x7610, R38 ;  /* 0x00007610ff267816 */ /* 0x002fc80000000026 */
[----:B------:R0:W5:Y:S01]  /*1ef0*/  @!P0 LDG.E.U16 R37, [R40.64] ;  /* 0x0000000628258981 */ /* 0x000162000c1e1500 */
[----:B------:R-:W-:-:S05]  /*1f00*/  IMAD.WIDE R42, R7, 0x2, R104 ;  /* 0x00000002072a7825 */ /* 0x000fca00078e0268 */
[----:B------:R1:W5:Y:S04]  /*1f10*/  @!P3 LDG.E.U16 R38, [R42.64] ;  /* 0x000000062a26b981 */ /* 0x000368000c1e1500 */
[----:B------:R-:W-:Y:S01]  /*1f20*/  BAR.SYNC.DEFER_BLOCKING 0x0 ;  /* 0x0000000000007b1d */ /* 0x000fe20000010000 */
[-C--:B------:R-:W-:Y:S02]  /*1f30*/  LOP3.LUT R83, R83, R82.reuse, RZ, 0x3c, !PT ;  /* 0x0000005253537212 */ /* 0x080fe400078e3cff */
[----:B------:R-:W-:Y:S02]  /*1f40*/  ISETP.GE.AND P4, PT, R71, UR4, PT ;  /* 0x0000000447007c0c */ /* 0x000fe4000bf86270 */
[----:B------:R-:W-:-:S04]  /*1f50*/  LOP3.LUT R82, R83, R82, RZ, 0x3c, !PT ;  /* 0x0000005253527212 */ /* 0x000fc800078e3cff */
[----:B------:R-:W-:Y:S02]  /*1f60*/  LOP3.LUT R83, R83, R82, RZ, 0x3c, !PT ;  /* 0x0000005253537212 */ /* 0x000fe400078e3cff */
[----:B------:R-:W-:-:S03]  /*1f70*/  PRMT R39, RZ, 0x7610, R39 ;  /* 0x00007610ff277816 */ /* 0x000fc60000000027 */
[----:B0-----:R-:W-:Y:S01]  /*1f80*/  IMAD.WIDE R40, R62, 0x2, R82 ;  /* 0x000000023e287825 */ /* 0x001fe200078e0252 */
[----:B-1----:R-:W-:-:S03]  /*1f90*/  PRMT R42, RZ, 0x7610, R42 ;  /* 0x00007610ff2a7816 */ /* 0x002fc6000000002a */
[C---:B------:R-:W-:Y:S01]  /*1fa0*/  IMAD.WIDE R90, R62.reuse, 0x2, R84 ;  /* 0x000000023e5a7825 */ /* 0x040fe200078e0254 */
[----:B------:R0:W5:Y:S03]  /*1fb0*/  @!P4 LDG.E.U16 R39, [R40.64] ;  /* 0x000000062827c981 */ /* 0x000166000c1e1500 */
[----:B------:R-:W-:-:S04]  /*1fc0*/  IMAD.WIDE R92, R62, 0x2, R86 ;  /* 0x000000023e5c7825 */ /* 0x000fc800078e0256 */
[----:B------:R-:W-:Y:S01]  /*1fd0*/  IMAD.WIDE R94, R62, 0x2, R88 ;  /* 0x000000023e5e7825 */ /* 0x000fe200078e0258 */
[----:B0-----:R-:W-:-:S04]  /*1fe0*/  PRMT R40, RZ, 0x7610, R40 ;  /* 0x00007610ff287816 */ /* 0x001fc80000000028 */
[----:B------:R0:W5:Y:S01]  /*1ff0*/  @!P4 LDG.E.U16 R42, [R94.64] ;  /* 0x000000065e2ac981 */ /* 0x000162000c1e1500 */
[----:B------:R-:W-:-:S03]  /*2000*/  PRMT R41, RZ, 0x7610, R41 ;  /* 0x00007610ff297816 */ /* 0x000fc60000000029 */
[----:B------:R1:W5:Y:S01]  /*2010*/  @!P4 LDG.E.U16 R40, [R90.64] ;  /* 0x000000065a28c981 */ /* 0x000362000c1e1500 */
[----:B------:R-:W-:-:S03]  /*2020*/  PRMT R43, RZ, 0x7610, R43 ;  /* 0x00007610ff2b7816 */ /* 0x000fc6000000002b */
[----:B------:R0:W5:Y:S01]  /*2030*/  @!P4 LDG.E.U16 R41, [R92.64] ;  /* 0x000000065c29c981 */ /* 0x000162000c1e1500 */
[----:B-1----:R-:W-:Y:S02]  /*2040*/  IMAD.MOV.U32 R90, RZ, RZ, R117 ;  /* 0x000000ffff5a7224 */ /* 0x002fe400078e0075 */
[----:B------:R-:W-:Y:S02]  /*2050*/  IMAD.MOV.U32 R91, RZ, RZ, R54 ;  /* 0x000000ffff5b7224 */ /* 0x000fe400078e0036 */
[----:B0-----:R-:W-:Y:S02]  /*2060*/  IMAD.MOV.U32 R92, RZ, RZ, R81 ;  /* 0x000000ffff5c7224 */ /* 0x001fe400078e0051 */
[----:B------:R-:W-:Y:S02]  /*2070*/  IMAD.MOV.U32 R93, RZ, RZ, R44 ;  /* 0x000000ffff5d7224 */ /* 0x000fe400078e002c */
[----:B------:R-:W-:Y:S01]  /*2080*/  IMAD.WIDE R94, R62, 0x2, R90 ;  /* 0x000000023e5e7825 */ /* 0x000fe200078e025a */
[----:B------:R-:W-:-:S03]  /*2090*/  PRMT R44, RZ, 0x7610, R44 ;  /* 0x00007610ff2c7816 */ /* 0x000fc6000000002c */
[----:B------:R-:W-:Y:S01]  /*20a0*/  IMAD.WIDE R118, R62, 0x2, R92 ;  /* 0x000000023e767825 */ /* 0x000fe200078e025c */
[----:B------:R0:W5:Y:S04]  /*20b0*/  @!P4 LDG.E.U16 R43, [R94.64] ;  /* 0x000000065e2bc981 */ /* 0x000168000c1e1500 */
[----:B------:R1:W5:Y:S01]  /*20c0*/  @!P4 LDG.E.U16 R44, [R118.64] ;  /* 0x00000006762cc981 */ /* 0x000362000c1e1500 */
[--C-:B0-----:R-:W-:Y:S02]  /*20d0*/  IMAD.MOV.U32 R94, RZ, RZ, R45.reuse ;  /* 0x000000ffff5e7224 */ /* 0x101fe400078e002d */
[----:B------:R-:W-:Y:S01]  /*20e0*/  IMAD.MOV.U32 R95, RZ, RZ, R46 ;  /* 0x000000ffff5f7224 */ /* 0x000fe200078e002e */
[----:B------:R-:W-:-:S03]  /*20f0*/  PRMT R45, RZ, 0x7610, R45 ;  /* 0x00007610ff2d7816 */ /* 0x000fc6000000002d */
[----:B-1----:R-:W-:Y:S01]  /*2100*/  IMAD.WIDE R118, R62, 0x2, R94 ;  /* 0x000000023e767825 */ /* 0x002fe200078e025e */
[----:B------:R-:W-:-:S04]  /*2110*/  PRMT R46, RZ, 0x7610, R46 ;  /* 0x00007610ff2e7816 */ /* 0x000fc8000000002e */
[----:B------:R0:W5:Y:S01]  /*2120*/  @!P4 LDG.E.U16 R45, [R118.64] ;  /* 0x00000006762dc981 */ /* 0x000162000c1e1500 */
[----:B------:R-:W-:Y:S01]  /*2130*/  PRMT R54, RZ, 0x7610, R54 ;  /* 0x00007610ff367816 */ /* 0x000fe20000000036 */
[----:B0-----:R-:W-:-:S05]  /*2140*/  IMAD.WIDE R118, R62, 0x2, R96 ;  /* 0x000000023e767825 */ /* 0x001fca00078e0260 */
[----:B------:R0:W5:Y:S01]  /*2150*/  @!P4 LDG.E.U16 R46, [R118.64] ;  /* 0x00000006762ec981 */ /* 0x000162000c1e1500 */
[----:B------:R-:W-:Y:S01]  /*2160*/  PRMT R81, RZ, 0x7610, R81 ;  /* 0x00007610ff517816 */ /* 0x000fe20000000051 */
[----:B0-----:R-:W-:-:S05]  /*2170*/  IMAD.WIDE R118, R62, 0x2, R98 ;  /* 0x000000023e767825 */ /* 0x001fca00078e0262 */
[----:B------:R0:W5:Y:S01]  /*2180*/  @!P4 LDG.E.U16 R54, [R118.64] ;  /* 0x000000067636c981 */ /* 0x000162000c1e1500 */
[----:B------:R-:W-:Y:S01]  /*2190*/  PRMT R117, RZ, 0x7610, R117 ;  /* 0x00007610ff757816 */ /* 0x000fe20000000075 */
[----:B0-----:R-:W-:-:S05]  /*21a0*/  IMAD.WIDE R118, R62, 0x2, R100 ;  /* 0x000000023e767825 */ /* 0x001fca00078e0264 */
[----:B------:R0:W5:Y:S01]  /*21b0*/  @!P4 LDG.E.U16 R81, [R118.64] ;  /* 0x000000067651c981 */ /* 0x000162000c1e1500 */
[----:B------:R-:W-:Y:S01]  /*21c0*/  IMAD.WIDE R120, R62, 0x2, R106 ;  /* 0x000000023e787825 */ /* 0x000fe200078e026a */
[----:B------:R-:W-:-:S03]  /*21d0*/  LOP3.LUT R111, R111, R110, RZ, 0x3c, !PT ;  /* 0x0000006e6f6f7212 */ /* 0x000fc600078e3cff */
[----:B0-----:R-:W-:-:S05]  /*21e0*/  IMAD.WIDE R118, R62, 0x2, R102 ;  /* 0x000000023e767825 */ /* 0x001fca00078e0266 */
[----:B------:R0:W5:Y:S01]  /*21f0*/  @!P4 LDG.E.U16 R117, [R118.64] ;  /* 0x000000067675c981 */ /* 0x000162000c1e1500 */
[----:B------:R-:W-:Y:S02]  /*2200*/  LOP3.LUT R110, R111, R110, RZ, 0x3c, !PT ;  /* 0x0000006e6f6e7212 */ /* 0x000fe400078e3cff */
[----:B------:R-:W-:Y:S02]  /*2210*/  LOP3.LUT R113, R113, R112, RZ, 0x3c, !PT ;  /* 0x0000007071717212 */ /* 0x000fe400078e3cff */
[----:B0-----:R-:W-:Y:S02]  /*2220*/  PRMT R118, RZ, 0x7610, R118 ;  /* 0x00007610ff767816 */ /* 0x001fe40000000076 */
[----:B------:R-:W-:-:S04]  /*2230*/  PRMT R119, RZ, 0x7610, R119 ;  /* 0x00007610ff777816 */ /* 0x000fc80000000077 */
[----:B------:R0:W5:Y:S01]  /*2240*/  @!P4 LDG.E.U16 R118, [R120.64] ;  /* 0x000000067876c981 */ /* 0x000162000c1e1500 */
[----:B------:R-:W-:Y:S02]  /*2250*/  LOP3.LUT R111, R111, R110, RZ, 0x3c, !PT ;  /* 0x0000006e6f6f7212 */ /* 0x000fe400078e3cff */
[----:B------:R-:W-:Y:S01]  /*2260*/  LOP3.LUT R112, R113, R112, RZ, 0x3c, !PT ;  /* 0x0000007071707212 */ /* 0x000fe200078e3cff */
[----:B0-----:R-:W-:Y:S01]  /*2270*/  IMAD.WIDE R120, R62, 0x2, R108 ;  /* 0x000000023e787825 */ /* 0x001fe200078e026c */
[----:B------:R-:W-:-:S04]  /*2280*/  LOP3.LUT R115, R115, R114, RZ, 0x3c, !PT ;  /* 0x0000007273737212 */ /* 0x000fc800078e3cff */
[----:B------:R0:W5:Y:S01]  /*2290*/  @!P4 LDG.E.U16 R119, [R120.64] ;  /* 0x000000067877c981 */ /* 0x000162000c1e1500 */
[----:B------:R-:W-:Y:S01]  /*22a0*/  IMAD.WIDE R122, R62, 0x2, R110 ;  /* 0x000000023e7a7825 */ /* 0x000fe200078e026e */
[----:B------:R-:W-:Y:S02]  /*22b0*/  LOP3.LUT R113, R113, R112, RZ, 0x3c, !PT ;  /* 0x0000007071717212 */ /* 0x000fe400078e3cff */
[C---:B------:R-:W-:Y:S02]  /*22c0*/  LOP3.LUT R114, R115.reuse, R114, RZ, 0x3c, !PT ;  /* 0x0000007273727212 */ /* 0x040fe400078e3cff */
[----:B0-----:R-:W-:Y:S01]  /*22d0*/  PRMT R120, RZ, 0x7610, R120 ;  /* 0x00007610ff787816 */ /* 0x001fe20000000078 */
[----:B--2---:R0:W-:Y:S01]  /*22e0*/  STS.U16 [R59], R116 ;  /* 0x000000743b007388 */ /* 0x0041e20000000400 */
[----:B------:R-:W-:-:S04]  /*22f0*/  LOP3.LUT R115, R115, R114, RZ, 0x3c, !PT ;  /* 0x0000007273737212 */ /* 0x000fc800078e3cff */
[----:B------:R1:W2:Y:S01]  /*2300*/  @!P4 LDG.E.U16 R120, [R122.64] ;  /* 0x000000067a78c981 */ /* 0x0002a2000c1e1500 */
[----:B0-----:R-:W-:Y:S01]  /*2310*/  PRMT R116, RZ, 0x7610, R116 ;  /* 0x00007610ff747816 */ /* 0x001fe20000000074 */
[----:B-1----:R-:W-:Y:S01]  /*2320*/  IMAD.WIDE R122, R62, 0x2, R112 ;  /* 0x000000023e7a7825 */ /* 0x002fe200078e0270 */
[----:B------:R-:W-:-:S04]  /*2330*/  PRMT R124, RZ, 0x7610, R124 ;  /* 0x00007610ff7c7816 */ /* 0x000fc8000000007c */
[----:B------:R0:W2:Y:S02]  /*2340*/  @!P4 LDG.E.U16 R116, [R122.64] ;  /* 0x000000067a74c981 */ /* 0x0000a4000c1e1500 */
[----:B0-----:R-:W-:-:S05]  /*2350*/  IMAD.WIDE R122, R62, 0x2, R114 ;  /* 0x000000023e7a7825 */ /* 0x001fca00078e0272 */
[----:B------:R-:W2:Y:S04]  /*2360*/  @!P4 LDG.E.U16 R124, [R122.64] ;  /* 0x000000067a7cc981 */ /* 0x000ea8000c1e1500 */
[----:B---3--:R-:W-:Y:S04]  /*2370*/  STS.U16 [R59+0x400], R55 ;  /* 0x000400373b007388 */ /* 0x008fe80000000400 */
[----:B----4-:R-:W-:Y:S04]  /*2380*/  STS.U16 [R59+0x800], R53 ;  /* 0x000800353b007388 */ /* 0x010fe80000000400 */
[----:B-----5:R-:W-:Y:S04]  /*2390*/  STS.U16 [R59+0xc00], R52 ;  /* 0x000c00343b007388 */ /* 0x020fe80000000400 */
[----:B------:R-:W-:Y:S04]  /*23a0*/  STS.U16 [R59+0x1000], R47 ;  /* 0x0010002f3b007388 */ /* 0x000fe80000000400 */
        /* <DEDUP_REMOVED lines=18> */
[----:B--2---:R-:W-:Y:S04]  /*24d0*/  STS.U16 [R58+0x7800], R116 ;  /* 0x007800743a007388 */ /* 0x004fe80000000400 */
        /* <DEDUP_REMOVED lines=8> */
[----:B------:R-:W-:Y:S06]  /*2560*/  BAR.SYNC.DEFER_BLOCKING 0x0 ;  /* 0x0000000000007b1d */ /* 0x000fec0000010000 */
[----:B------:R-:W-:Y:S04]  /*2570*/  LDSM.16.MT88.4 R28, [R56] ;  /* 0x00000000381c783b */ /* 0x000fe80000004200 */
[----:B------:R-:W0:Y:S04]  /*2580*/  LDSM.16.M88.4 R36, [R23+0x4000] ;  /* 0x004000001724783b */ /* 0x000e280000000200 */
[----:B------:R-:W1:Y:S04]  /*2590*/  LDSM.16.M88.4 R40, [R23+0x6000] ;  /* 0x006000001728783b */ /* 0x000e680000000200 */
[----:B------:R-:W2:Y:S04]  /*25a0*/  LDSM.16.MT88.4 R44, [R56+0x800] ;  /* 0x00080000382c783b */ /* 0x000ea80000004200 */
[----:B------:R-:W-:Y:S04]  /*25b0*/  LDSM.16.MT88.4 R52, [R56+0x1000] ;  /* 0x001000003834783b */ /* 0x000fe80000004200 */
[----:B------:R-:W3:Y:S01]  /*25c0*/  LDSM.16.M88.4 R24, [R22+0x4000] ;  /* 0x004000001618783b */ /* 0x000ee20000000200 */
[C---:B0-----:R-:W-:Y:S08]  /*25d0*/  HMMA.16816.F32 R32, R28.reuse, R36, R32 ;  /* 0x000000241c20723c */ /* 0x041ff00000001820 */
[----:B-1----:R-:W-:Y:S01]  /*25e0*/  HMMA.16816.F32 R48, R28, R40, R48 ;  /* 0x000000281c30723c */ /* 0x002fe20000001830 */
[----:B------:R-:W0:-:S15]  /*25f0*/  LDSM.16.M88.4 R28, [R22+0x6000] ;  /* 0x00600000161c783b */ /* 0x000e1e0000000200 */
[C---:B--2---:R-:W-:Y:S01]  /*2600*/  HMMA.16816.F32 R36, R44.reuse, R38, R32 ;  /* 0x000000262c24723c */ /* 0x044fe20000001820 */
[----:B------:R-:W1:Y:S07]  /*2610*/  LDSM.16.MT88.4 R32, [R56+0x1800] ;  /* 0x001800003820783b */ /* 0x000e6e0000004200 */
[----:B------:R-:W-:Y:S01]  /*2620*/  HMMA.16816.F32 R48, R44, R42, R48 ;  /* 0x0000002a2c30723c */ /* 0x000fe20000001830 */
[----:B------:R-:W-:Y:S04]  /*2630*/  LDSM.16.MT88.4 R40, [R56+0x2000] ;  /* 0x002000003828783b */ /* 0x000fe80000004200 */
[----:B------:R-:W2:Y:S11]  /*2640*/  LDSM.16.M88.4 R44, [R23+0x4080] ;  /* 0x00408000172c783b */ /* 0x000eb60000000200 */
[C---:B---3--:R-:W-:Y:S08]  /*2650*/  HMMA.16816.F32 R36, R52.reuse, R24, R36 ;  /* 0x000000183424723c */ /* 0x048ff00000001824 */
[----:B0-----:R-:W-:Y:S01]  /*2660*/  HMMA.16816.F32 R52, R52, R28, R48 ;  /* 0x0000001c3434723c */ /* 0x001fe20000001830 */
[----:B------:R-:W0:-:S15]  /*2670*/  LDSM.16.M88.4 R48, [R23+0x6080] ;  /* 0x006080001730783b */ /* 0x000e1e0000000200 */
[C---:B-1----:R-:W-:Y:S01]  /*2680*/  HMMA.16816.F32 R36, R32.reuse, R26, R36 ;  /* 0x0000001a2024723c */ /* 0x042fe20000001824 */
[----:B------:R-:W1:Y:S07]  /*2690*/  LDSM.16.MT88.4 R24, [R56+0x2800] ;  /* 0x002800003818783b */ /* 0x000e6e0000004200 */
[----:B------:R-:W-:Y:S01]  /*26a0*/  HMMA.16816.F32 R52, R32, R30, R52 ;  /* 0x0000001e2034723c */ /* 0x000fe20000001834 */
[----:B------:R-:W-:Y:S04]  /*26b0*/  LDSM.16.MT88.4 R28, [R56+0x3000] ;  /* 0x00300000381c783b */ /* 0x000fe80000004200 */
[----:B------:R-:W3:Y:S11]  /*26c0*/  LDSM.16.M88.4 R32, [R22+0x4080] ;  /* 0x004080001620783b */ /* 0x000ef60000000200 */
[C---:B--2---:R-:W-:Y:S08]  /*26d0*/  HMMA.16816.F32 R36, R40.reuse, R44, R36 ;  /* 0x0000002c2824723c */ /* 0x044ff00000001824 */
[----:B0-----:R-:W-:Y:S01]  /*26e0*/  HMMA.16816.F32 R52, R40, R48, R52 ;  /* 0x000000302834723c */ /* 0x001fe20000001834 */
[----:B------:R-:W0:-:S15]  /*26f0*/  LDSM.16.M88.4 R40, [R22+0x6080] ;  /* 0x006080001628783b */ /* 0x000e1e0000000200 */
[C---:B-1----:R-:W-:Y:S01]  /*2700*/  HMMA.16816.F32 R44, R24.reuse, R46, R36 ;  /* 0x0000002e182c723c */ /* 0x042fe20000001824 */
[----:B------:R-:W1:Y:S07]  /*2710*/  LDSM.16.MT88.4 R36, [R56+0x3800] ;  /* 0x003800003824783b */ /* 0x000e6e0000004200 */
[----:B------:R-:W-:Y:S01]  /*2720*/  HMMA.16816.F32 R52, R24, R50, R52 ;  /* 0x000000321834723c */ /* 0x000fe20000001834 */
[----:B------:R-:W-:-:S15]  /*2730*/  IADD3 R61, R61, -0x1, RZ ;  /* 0xffffffff3d3d7810 */ /* 0x000fde0007ffe0ff */
[C---:B---3--:R-:W-:Y:S08]  /*2740*/  HMMA.16816.F32 R44, R28.reuse, R32, R44 ;  /* 0x000000201c2c723c */ /* 0x048ff0000000182c */
[----:B0-----:R-:W-:Y:S01]  /*2750*/  HMMA.16816.F32 R52, R28, R40, R52 ;  /* 0x000000281c34723c */ /* 0x001fe20000001834 */
[----:B------:R-:W-:Y:S01]  /*2760*/  ISETP.NE.U32.AND P0, PT, R61, RZ, PT ;  /* 0x000000ff3d00720c */ /* 0x000fe20003f05070 */
[----:B------:R-:W-:-:S04]  /*2770*/  IMAD.WIDE R24, R5, 0x2, R110 ;  /* 0x0000000205187825 */ /* 0x000fc800078e026e */
[----:B------:R-:W-:Y:S01]  /*2780*/  IMAD.WIDE R32, R5, 0x2, R112 ;  /* 0x0000000205207825 */ /* 0x000fe200078e0270 */
[----:B------:R-:W-:-:S03]  /*2790*/  UIADD3 UR4, UR4, -0x80, URZ ;  /* 0xffffff8004047890 */ /* 0x000fc6000fffe03f */
[----:B------:R-:W-:Y:S02]  /*27a0*/  IMAD.MOV.U32 R111, RZ, RZ, R24 ;  /* 0x000000ffff6f7224 */ /* 0x000fe400078e0018 */
[----:B------:R-:W-:Y:S02]  /*27b0*/  IMAD.MOV.U32 R110, RZ, RZ, R25 ;  /* 0x000000ffff6e7224 */ /* 0x000fe400078e0019 */
[----:B------:R-:W-:-:S04]  /*27c0*/  IMAD.WIDE R26, R5, 0x2, R114 ;  /* 0x00000002051a7825 */ /* 0x000fc800078e0272 */
[----:B------:R-:W-:Y:S02]  /*27d0*/  IMAD.MOV.U32 R113, RZ, RZ, R32 ;  /* 0x000000ffff717224 */ /* 0x000fe400078e0020 */
[----:B------:R-:W-:Y:S02]  /*27e0*/  IMAD.MOV.U32 R112, RZ, RZ, R33 ;  /* 0x000000ffff707224 */ /* 0x000fe400078e0021 */
[C---:B------:R-:W-:Y:S01]  /*27f0*/  IMAD.WIDE R94, R5.reuse, 0x2, R94 ;  /* 0x00000002055e7825 */ /* 0x040fe200078e025e */
[----:B-1----:R-:W-:Y:S03]  /*2800*/  HMMA.16816.F32 R32, R36, R34, R44 ;  /* 0x000000222420723c */ /* 0x002fe6000000182c */
[----:B------:R-:W-:-:S04]  /*2810*/  IMAD.WIDE R92, R5, 0x2, R92 ;  /* 0x00000002055c7825 */ /* 0x000fc800078e025c */
[C---:B------:R-:W-:Y:S01]  /*2820*/  IMAD.WIDE R90, R5.reuse, 0x2, R90 ;  /* 0x00000002055a7825 */ /* 0x040fe200078e025a */
[----:B------:R-:W-:Y:S03]  /*2830*/  HMMA.16816.F32 R48, R36, R42, R52 ;  /* 0x0000002a2430723c */ /* 0x000fe60000001834 */
[----:B------:R-:W-:-:S04]  /*2840*/  IMAD.WIDE R24, R5, 0x2, R82 ;  /* 0x0000000205187825 */ /* 0x000fc800078e0252 */
[----:B------:R-:W-:Y:S02]  /*2850*/  IMAD.MOV.U32 R115, RZ, RZ, R26 ;  /* 0x000000ffff737224 */ /* 0x000fe400078e001a */
[----:B------:R-:W-:Y:S02]  /*2860*/  IMAD.MOV.U32 R114, RZ, RZ, R27 ;  /* 0x000000ffff727224 */ /* 0x000fe400078e001b */
[----:B------:R-:W-:-:S04]  /*2870*/  IMAD.WIDE R108, R5, 0x2, R108 ;  /* 0x00000002056c7825 */ /* 0x000fc800078e026c */
[----:B------:R-:W-:-:S04]  /*2880*/  IMAD.WIDE R106, R5, 0x2, R106 ;  /* 0x00000002056a7825 */ /* 0x000fc800078e026a */
[----:B------:R-:W-:-:S04]  /*2890*/  IMAD.WIDE R102, R5, 0x2, R102 ;  /* 0x0000000205667825 */ /* 0x000fc800078e0266 */
[----:B------:R-:W-:-:S04]  /*28a0*/  IMAD.WIDE R100, R5, 0x2, R100 ;  /* 0x0000000205647825 */ /* 0x000fc800078e0264 */
[----:B------:R-:W-:-:S04]  /*28b0*/  IMAD.WIDE R98, R5, 0x2, R98 ;  /* 0x0000000205627825 */ /* 0x000fc800078e0262 */
[----:B------:R-:W-:-:S04]  /*28c0*/  IMAD.WIDE R96, R5, 0x2, R96 ;  /* 0x0000000205607825 */ /* 0x000fc800078e0260 */
[----:B------:R-:W-:Y:S02]  /*28d0*/  IMAD.MOV.U32 R45, RZ, RZ, R94 ;  /* 0x000000ffff2d7224 */ /* 0x000fe400078e005e */
[----:B------:R-:W-:Y:S02]  /*28e0*/  IMAD.MOV.U32 R46, RZ, RZ, R95 ;  /* 0x000000ffff2e7224 */ /* 0x000fe400078e005f */
[----:B------:R-:W-:Y:S02]  /*28f0*/  IMAD.MOV.U32 R81, RZ, RZ, R92 ;  /* 0x000000ffff517224 */ /* 0x000fe400078e005c */
[----:B------:R-:W-:Y:S02]  /*2900*/  IMAD.MOV.U32 R44, RZ, RZ, R93 ;  /* 0x000000ffff2c7224 */ /* 0x000fe400078e005d */
[----:B------:R-:W-:-:S04]  /*2910*/  IMAD.WIDE R88, R5, 0x2, R88 ;  /* 0x0000000205587825 */ /* 0x000fc800078e0258 */
[----:B------:R-:W-:-:S04]  /*2920*/  IMAD.WIDE R86, R5, 0x2, R86 ;  /* 0x0000000205567825 */ /* 0x000fc800078e0256 */
[----:B------:R-:W-:Y:S02]  /*2930*/  IMAD.MOV.U32 R117, RZ, RZ, R90 ;  /* 0x000000ffff757224 */ /* 0x000fe400078e005a */
[----:B------:R-:W-:Y:S02]  /*2940*/  IMAD.MOV.U32 R54, RZ, RZ, R91 ;  /* 0x000000ffff367224 */ /* 0x000fe400078e005b */
[----:B------:R-:W-:-:S04]  /*2950*/  IMAD.WIDE R84, R5, 0x2, R84 ;  /* 0x0000000205547825 */ /* 0x000fc800078e0254 */
[----:B------:R-:W-:-:S04]  /*2960*/  IMAD.WIDE R104, R6, 0x2, R104 ;  /* 0x0000000206687825 */ /* 0x000fc800078e0268 */
[----:B------:R-:W-:Y:S02]  /*2970*/  IMAD.MOV.U32 R83, RZ, RZ, R24 ;  /* 0x000000ffff537224 */ /* 0x000fe400078e0018 */
[----:B------:R-:W-:Y:S01]  /*2980*/  IMAD.MOV.U32 R82, RZ, RZ, R25 ;  /* 0x000000ffff527224 */ /* 0x000fe200078e0019 */
[----:B------:R-:W-:Y:S05]  /*2990*/  @P0 BRA `(.L_x_1) ;  /* 0xfffff18000000947 */ /* 0x000fea000383ffff */
[----:B------:R-:W-:Y:S02]  /*29a0*/  F2FP.PACK_AB R35, R51, R35 ;  /* 0x000000233323723e */ /* 0x000fe400000000ff */
[----:B------:R-:W-:Y:S02]  /*29b0*/  F2FP.PACK_AB R34, R50, R34 ;  /* 0x000000223222723e */ /* 0x000fe400000000ff */
[----:B------:R-:W-:Y:S02]  /*29c0*/  F2FP.PACK_AB R33, R49, R33 ;  /* 0x000000213121723e */ /* 0x000fe400000000ff */
[----:B------:R-:W-:Y:S02]  /*29d0*/  F2FP.PACK_AB R32, R48, R32 ;  /* 0x000000203020723e */ /* 0x000fe400000000ff */
.L_x_0:
[----:B------:R-:W-:Y:S01]  /*29e0*/  BAR.SYNC.DEFER_BLOCKING 0x0 ;  /* 0x0000000000007b1d */ /* 0x000fe20000010000 */
[C---:B------:R-:W-:Y:S01]  /*29f0*/  IMAD.SHL.U32 R5, R0.reuse, 0x20, RZ ;  /* 0x0000002000057824 */ /* 0x040fe200078e00ff */
[C---:B------:R-:W-:Y:S01]  /*2a00*/  LOP3.LUT R7, R0.reuse, 0x1c, RZ, 0xc0, !PT ;  /* 0x0000001c00077812 */ /* 0x040fe200078ec0ff */
[----:B------:R-:W-:Y:S01]  /*2a10*/  IMAD.SHL.U32 R6, R0, 0x10, RZ ;  /* 0x0000001000067824 */ /* 0x000fe200078e00ff */
[----:B------:R-:W-:Y:S01]  /*2a20*/  ISETP.GE.AND P0, PT, R2, c[0x0][0x178], PT ;  /* 0x00005e0002007a0c */ /* 0x000fe20003f06270 */
[----:B------:R-:W-:Y:S01]  /*2a30*/  IMAD.SHL.U32 R0, R0, 0x100, RZ ;  /* 0x0000010000007824 */ /* 0x000fe200078e00ff */
[----:B------:R-:W-:-:S02]  /*2a40*/  LOP3.LUT R5, R5, 0x1060, RZ, 0xc0, !PT ;  /* 0x0000106005057812 */ /* 0x000fc400078ec0ff */
[----:B------:R-:W-:Y:S02]  /*2a50*/  LEA.HI R80, R80, R7, RZ, 0x1f ;  /* 0x0000000750507211 */ /* 0x000fe400078ff8ff */
[----:B------:R-:W-:Y:S02]  /*2a60*/  LOP3.LUT R5, R5, 0x600, R6, 0xf8, !PT ;  /* 0x0000060005057812 */ /* 0x000fe400078ef806 */
[----:B------:R-:W-:Y:S02]  /*2a70*/  LOP3.LUT R0, R0, 0x1800, RZ, 0xc0, !PT ;  /* 0x0000180000007812 */ /* 0x000fe400078ec0ff */
[----:B------:R-:W-:Y:S01]  /*2a80*/  LOP3.LUT R80, R5, R80, RZ, 0x3c, !PT ;  /* 0x0000005005507212 */ /* 0x000fe200078e3cff */
[----:B------:R-:W-:Y:S01]  /*2a90*/  IMAD R5, R2, c[0x0][0x194], RZ ;  /* 0x0000650002057a24 */ /* 0x000fe200078e02ff */
[----:B------:R-:W-:Y:S01]  /*2aa0*/  LOP3.LUT R2, R4, 0x8, R79, 0xfe, !PT ;  /* 0x0000000804027812 */ /* 0x000fe200078efe4f */
[----:B------:R-:W-:Y:S01]  /*2ab0*/  IMAD R0, R71, 0x4, R0 ;  /* 0x0000000447007824 */ /* 0x000fe200078e0200 */
[----:B------:R-:W-:-:S02]  /*2ac0*/  LOP3.LUT R6, R80, 0x20, RZ, 0x3c, !PT ;  /* 0x0000002050067812 */ /* 0x000fc400078e3cff */
[C---:B------:R-:W-:Y:S01]  /*2ad0*/  LEA R17, P2, R5.reuse, c[0x0][0x170], 0x1 ;  /* 0x00005c0005117a11 */ /* 0x040fe200078408ff */
[----:B------:R-:W-:Y:S01]  /*2ae0*/  IMAD R7, R2, c[0x0][0x198], RZ ;  /* 0x0000660002077a24 */ /* 0x000fe200078e02ff */
[----:B------:R-:W-:Y:S01]  /*2af0*/  LOP3.LUT R10, R0, R3, RZ, 0x3c, !PT ;  /* 0x00000003000a7212 */ /* 0x000fe200078e3cff */
[----:B------:R-:W-:Y:S01]  /*2b00*/  STS [R80], R32 ;  /* 0x0000002050007388 */ /* 0x000fe20000000800 */
[C---:B------:R-:W-:Y:S02]  /*2b10*/  LOP3.LUT R3, R4.reuse, R79, RZ, 0xfc, !PT ;  /* 0x0000004f04037212 */ /* 0x040fe400078efcff */
[----:B------:R-:W-:Y:S01]  /*2b20*/  LEA.HI.X.SX32 R18, R5, c[0x0][0x174], 0x1, P2 ;  /* 0x00005d0005127a11 */ /* 0x000fe200010f0eff */
[----:B------:R-:W-:Y:S01]  /*2b30*/  STS [R80+0x100], R33 ;  /* 0x0001002150007388 */ /* 0x000fe20000000800 */
[C---:B------:R-:W-:Y:S01]  /*2b40*/  ISETP.LT.AND P1, PT, R3.reuse, c[0x0][0x17c], !P0 ;  /* 0x00005f0003007a0c */ /* 0x040fe20004721270 */
[----:B------:R-:W-:Y:S01]  /*2b50*/  IMAD R3, R3, c[0x0][0x198], RZ ;  /* 0x0000660003037a24 */ /* 0x000fe200078e02ff */
[C-C-:B------:R-:W-:Y:S01]  /*2b60*/  LOP3.LUT R0, R4.reuse, 0x38, R79.reuse, 0xfe, !PT ;  /* 0x0000003804007812 */ /* 0x140fe200078efe4f */
[----:B------:R-:W-:Y:S01]  /*2b70*/  STS [R6+0x800], R34 ;  /* 0x0008002206007388 */ /* 0x000fe20000000800 */
[----:B------:R-:W-:-:S02]  /*2b80*/  LOP3.LUT R13, R4, 0x30, R79, 0xfe, !PT ;  /* 0x00000030040d7812 */ /* 0x000fc400078efe4f */
[----:B------:R-:W-:Y:S01]  /*2b90*/  ISETP.LT.AND P4, PT, R2, c[0x0][0x17c], !P0 ;  /* 0x00005f0002007a0c */ /* 0x000fe20004781270 */
[----:B------:R0:W-:Y:S01]  /*2ba0*/  STS [R6+0x900], R35 ;  /* 0x0009002306007388 */ /* 0x0001e20000000800 */
[C-C-:B------:R-:W-:Y:S01]  /*2bb0*/  LOP3.LUT R9, R4.reuse, 0x28, R79.reuse, 0xfe, !PT ;  /* 0x0000002804097812 */ /* 0x140fe200078efe4f */
[----:B------:R-:W-:Y:S01]  /*2bc0*/  IMAD R15, R13, c[0x0][0x198], RZ ;  /* 0x000066000d0f7a24 */ /* 0x000fe200078e02ff */
[C-C-:B------:R-:W-:Y:S01]  /*2bd0*/  LOP3.LUT R5, R4.reuse, 0x20, R79.reuse, 0xfe, !PT ;  /* 0x0000002004057812 */ /* 0x140fe200078efe4f */
[----:B------:R-:W-:Y:S01]  /*2be0*/  BAR.SYNC.DEFER_BLOCKING 0x0 ;  /* 0x0000000000007b1d */ /* 0x000fe20000010000 */
[C-C-:B------:R-:W-:Y:S01]  /*2bf0*/  LOP3.LUT R8, R4.reuse, 0x18, R79.reuse, 0xfe, !PT ;  /* 0x0000001804087812 */ /* 0x140fe200078efe4f */
[----:B------:R-:W-:Y:S01]  /*2c00*/  IMAD R14, R9, c[0x0][0x198], RZ ;  /* 0x00006600090e7a24 */ /* 0x000fe200078e02ff */
[-C--:B------:R-:W-:Y:S01]  /*2c10*/  LEA R2, P2, R3, R17.reuse, 0x1 ;  /* 0x0000001103027211 */ /* 0x080fe200078408ff */
[----:B------:R-:W-:Y:S01]  /*2c20*/  IMAD R12, R5, c[0x0][0x198], RZ ;  /* 0x00006600050c7a24 */ /* 0x000fe200078e02ff */
[----:B------:R-:W-:Y:S01]  /*2c30*/  LOP3.LUT R4, R4, 0x10, R79, 0xfe, !PT ;  /* 0x0000001004047812 */ /* 0x000fe200078efe4f */
[----:B------:R-:W-:Y:S01]  /*2c40*/  IMAD R11, R8, c[0x0][0x198], RZ ;  /* 0x00006600080b7a24 */ /* 0x000fe200078e02ff */
[----:B0-----:R-:W-:Y:S01]  /*2c50*/  LEA R6, P3, R7, R17, 0x1 ;  /* 0x0000001107067211 */ /* 0x001fe200078608ff */
[----:B------:R-:W-:Y:S01]  /*2c60*/  IMAD R16, R0, c[0x0][0x198], RZ ;  /* 0x0000660000107a24 */ /* 0x000fe200078e02ff */
[----:B------:R-:W-:-:S02]  /*2c70*/  LEA.HI.X.SX32 R3, R3, R18, 0x1, P2 ;  /* 0x0000001203037211 */ /* 0x000fc400010f0eff */
[----:B------:R-:W-:Y:S02]  /*2c80*/  LEA.HI.X.SX32 R7, R7, R18, 0x1, P3 ;  /* 0x0000001207077211 */ /* 0x000fe400018f0eff */
[C---:B------:R-:W-:Y:S02]  /*2c90*/  ISETP.LT.AND P5, PT, R4.reuse, c[0x0][0x17c], !P0 ;  /* 0x00005f0004007a0c */ /* 0x040fe400047a1270 */
[----:B------:R-:W-:Y:S01]  /*2ca0*/  ISETP.LT.AND P3, PT, R5, c[0x0][0x17c], !P0 ;  /* 0x00005f0005007a0c */ /* 0x000fe20004761270 */
[----:B------:R-:W0:Y:S04]  /*2cb0*/  LDS R19, [R10] ;  /* 0x000000000a137984 */ /* 0x000e280000000800 */
[----:B------:R-:W1:Y:S04]  /*2cc0*/  LDS R21, [R10+0x200] ;  /* 0x000200000a157984 */ /* 0x000e680000000800 */
[----:B------:R-:W2:Y:S04]  /*2cd0*/  LDS R23, [R10+0x400] ;  /* 0x000400000a177984 */ /* 0x000ea80000000800 */
[----:B------:R3:W4:Y:S02]  /*2ce0*/  LDS R25, [R10+0x600] ;  /* 0x000600000a197984 */ /* 0x0007240000000800 */
[----:B---3--:R-:W-:-:S05]  /*2cf0*/  IMAD R10, R4, c[0x0][0x198], RZ ;  /* 0x00006600040a7a24 */ /* 0x008fca00078e02ff */
[----:B------:R-:W-:-:S04]  /*2d00*/  LEA R4, P6, R10, R17, 0x1 ;  /* 0x000000110a047211 */ /* 0x000fc800078c08ff */
[----:B------:R-:W-:Y:S01]  /*2d10*/  LEA.HI.X.SX32 R5, R10, R18, 0x1, P6 ;  /* 0x000000120a057211 */ /* 0x000fe200030f0eff */
[----:B0-----:R0:W-:Y:S04]  /*2d20*/  @P1 STG.E.U16 [R2.64], R19 ;  /* 0x0000001302001986 */ /* 0x0011e8000c101506 */
[----:B-1----:R1:W-:Y:S01]  /*2d30*/  @P4 STG.E.U16 [R6.64], R21 ;  /* 0x0000001506004986 */ /* 0x0023e2000c101506 */
[----:B------:R-:W-:Y:S02]  /*2d40*/  ISETP.LT.AND P4, PT, R8, c[0x0][0x17c], !P0 ;  /* 0x00005f0008007a0c */ /* 0x000fe40004781270 */
[-C--:B------:R-:W-:Y:S01]  /*2d50*/  LEA R8, P6, R14, R17.reuse, 0x1 ;  /* 0x000000110e087211 */ /* 0x080fe200078c08ff */
[----:B--2---:R2:W-:Y:S01]  /*2d60*/  @P5 STG.E.U16 [R4.64], R23 ;  /* 0x0000001704005986 */ /* 0x0045e2000c101506 */
[----:B0-----:R-:W-:-:S02]  /*2d70*/  LEA R2, P1, R11, R17, 0x1 ;  /* 0x000000110b027211 */ /* 0x001fc400078208ff */
[----:B------:R-:W-:Y:S02]  /*2d80*/  PRMT R19, R19, 0x7632, R19 ;  /* 0x0000763213137816 */ /* 0x000fe40000000013 */
[CC--:B-1----:R-:W-:Y:S02]  /*2d90*/  LEA R6, P2, R12.reuse, R17.reuse, 0x1 ;  /* 0x000000110c067211 */ /* 0x0c2fe400078408ff */
[-C--:B------:R-:W-:Y:S02]  /*2da0*/  LEA.HI.X.SX32 R3, R11, R18.reuse, 0x1, P1 ;  /* 0x000000120b037211 */ /* 0x080fe400008f0eff */
[----:B------:R-:W-:Y:S02]  /*2db0*/  LEA R10, P1, R15, R17, 0x1 ;  /* 0x000000110f0a7211 */ /* 0x000fe400078208ff */
[----:B------:R-:W-:Y:S01]  /*2dc0*/  LEA.HI.X.SX32 R7, R12, R18, 0x1, P2 ;  /* 0x000000120c077211 */ /* 0x000fe200010f0eff */
[----:B----4-:R0:W-:Y:S01]  /*2dd0*/  @P4 STG.E.U16 [R2.64], R25 ;  /* 0x0000001902004986 */ /* 0x0101e2000c101506 */
[----:B------:R-:W-:-:S02]  /*2de0*/  ISETP.LT.AND P2, PT, R9, c[0x0][0x17c], !P0 ;  /* 0x00005f0009007a0c */ /* 0x000fc40004741270 */
[-C--:B------:R-:W-:Y:S01]  /*2df0*/  LEA.HI.X.SX32 R11, R15, R18.reuse, 0x1, P1 ;  /* 0x000000120f0b7211 */ /* 0x080fe200008f0eff */
[----:B------:R0:W-:Y:S01]  /*2e00*/  @P3 STG.E.U16 [R6.64], R19 ;  /* 0x0000001306003986 */ /* 0x0001e2000c101506 */
[----:B------:R-:W-:Y:S02]  /*2e10*/  ISETP.LT.AND P1, PT, R13, c[0x0][0x17c], !P0 ;  /* 0x00005f000d007a0c */ /* 0x000fe40004721270 */
[----:B------:R-:W-:Y:S02]  /*2e20*/  ISETP.LT.AND P0, PT, R0, c[0x0][0x17c], !P0 ;  /* 0x00005f0000007a0c */ /* 0x000fe40004701270 */
[----:B------:R-:W-:Y:S02]  /*2e30*/  LEA.HI.X.SX32 R9, R14, R18, 0x1, P6 ;  /* 0x000000120e097211 */ /* 0x000fe400030f0eff */
[----:B------:R-:W-:Y:S02]  /*2e40*/  PRMT R21, R21, 0x7632, R21 ;  /* 0x0000763215157816 */ /* 0x000fe40000000015 */
[----:B--2---:R-:W-:-:S02]  /*2e50*/  PRMT R5, R23, 0x7632, R5 ;  /* 0x0000763217057816 */ /* 0x004fc40000000005 */
[C---:B------:R-:W-:Y:S01]  /*2e60*/  LEA R12, P6, R16.reuse, R17, 0x1 ;  /* 0x00000011100c7211 */ /* 0x040fe200078c08ff */
[----:B------:R0:W-:Y:S03]  /*2e70*/  @P2 STG.E.U16 [R8.64], R21 ;  /* 0x0000001508002986 */ /* 0x0001e6000c101506 */
[----:B------:R-:W-:Y:S01]  /*2e80*/  LEA.HI.X.SX32 R13, R16, R18, 0x1, P6 ;  /* 0x00000012100d7211 */ /* 0x000fe200030f0eff */
[----:B------:R0:W-:Y:S01]  /*2e90*/  @P1 STG.E.U16 [R10.64], R5 ;  /* 0x000000050a001986 */ /* 0x0001e2000c101506 */
[----:B------:R-:W-:Y:S07]  /*2ea0*/  @!P0 EXIT ;  /* 0x000000000000894d */ /* 0x000fee0003800000 */
[----:B0-----:R-:W-:-:S05]  /*2eb0*/  PRMT R6, R25, 0x7632, R6 ;  /* 0x0000763219067816 */ /* 0x001fca0000000006 */
[----:B------:R-:W-:Y:S01]  /*2ec0*/  STG.E.U16 [R12.64], R6 ;  /* 0x000000060c007986 */ /* 0x000fe2000c101506 */
[----:B------:R-:W-:Y:S05]  /*2ed0*/  EXIT ;  /* 0x000000000000794d */ /* 0x000fea0003800000 */
.L_x_2:
[----:B------:R-:W-:-:S00]  /*2ee0*/  BRA `(.L_x_2) ;  /* 0xfffffff000007947 */ /* 0x000fc0000383ffff */
[----:B------:R-:W-:-:S00]  /*2ef0*/  NOP ;  /* 0x0000000000007918 */ /* 0x000fc00000000000 */
        /* <DEDUP_REMOVED lines=8> */
.L_x_3:


//--------------------- .nv.shared.matmul_kernel  --------------------------
	.section	.nv.shared.matmul_kernel,"aw",@nobits
	.sectionflags	@""
	.align	16
